//
// Generated by NVIDIA NVVM Compiler
//
// Compiler Build ID: CL-36424714
// Cuda compilation tools, release 13.0, V13.0.88
// Based on NVVM 20.0.0
//

.version 9.0
.target sm_100
.address_size 64

	// .globl	_Z24ApproximateSpikeGradientPfPKfffff

.visible .entry _Z24ApproximateSpikeGradientPfPKfffff(
	.param .u64 .ptr .align 1 _Z24ApproximateSpikeGradientPfPKfffff_param_0,
	.param .u64 .ptr .align 1 _Z24ApproximateSpikeGradientPfPKfffff_param_1,
	.param .f32 _Z24ApproximateSpikeGradientPfPKfffff_param_2,
	.param .f32 _Z24ApproximateSpikeGradientPfPKfffff_param_3,
	.param .f32 _Z24ApproximateSpikeGradientPfPKfffff_param_4,
	.param .f32 _Z24ApproximateSpikeGradientPfPKfffff_param_5
)
{
	.reg .pred 	%p<2>;
	.reg .b32 	%r<10>;
	.reg .b32 	%f<18>;
	.reg .b64 	%rd<8>;

	ld.param.u64 	%rd1, [_Z24ApproximateSpikeGradientPfPKfffff_param_0];
	ld.param.u64 	%rd2, [_Z24ApproximateSpikeGradientPfPKfffff_param_1];
	ld.param.f32 	%f1, [_Z24ApproximateSpikeGradientPfPKfffff_param_2];
	ld.param.f32 	%f2, [_Z24ApproximateSpikeGradientPfPKfffff_param_3];
	ld.param.f32 	%f3, [_Z24ApproximateSpikeGradientPfPKfffff_param_4];
	ld.param.f32 	%f4, [_Z24ApproximateSpikeGradientPfPKfffff_param_5];
	mov.u32 	%r2, %ctaid.x;
	mov.u32 	%r3, %ntid.x;
	mov.u32 	%r4, %tid.x;
	mad.lo.s32 	%r5, %r2, %r3, %r4;
	mov.u32 	%r6, %ctaid.y;
	mov.u32 	%r7, %ntid.y;
	mov.u32 	%r8, %tid.y;
	mad.lo.s32 	%r9, %r6, %r7, %r8;
	cvt.rn.f32.s32 	%f5, %r5;
	cvt.rn.f32.u32 	%f6, %r9;
	fma.rn.f32 	%f7, %f4, %f5, %f6;
	cvt.rzi.s32.f32 	%r1, %f7;
	cvt.rn.f32.s32 	%f8, %r1;
	mul.f32 	%f9, %f3, %f4;
	setp.leu.f32 	%p1, %f9, %f8;
	@%p1 bra 	$L__BB0_2;
	cvta.to.global.u64 	%rd3, %rd2;
	cvta.to.global.u64 	%rd4, %rd1;
	mul.wide.s32 	%rd5, %r1, 4;
	add.s64 	%rd6, %rd3, %rd5;
	ld.global.f32 	%f10, [%rd6];
	sub.f32 	%f11, %f10, %f1;
	abs.f32 	%f12, %f11;
	div.rn.f32 	%f13, %f12, %f1;
	mov.f32 	%f14, 0f3F800000;
	sub.f32 	%f15, %f14, %f13;
	max.f32 	%f16, %f15, 0f00000000;
	mul.f32 	%f17, %f2, %f16;
	add.s64 	%rd7, %rd4, %rd5;
	st.global.f32 	[%rd7], %f17;
$L__BB0_2:
	ret;

}
	// .globl	_Z22CalculateTotalGradientPfPKfS1_S1_S1_S1_fii
.visible .entry _Z22CalculateTotalGradientPfPKfS1_S1_S1_S1_fii(
	.param .u64 .ptr .align 1 _Z22CalculateTotalGradientPfPKfS1_S1_S1_S1_fii_param_0,
	.param .u64 .ptr .align 1 _Z22CalculateTotalGradientPfPKfS1_S1_S1_S1_fii_param_1,
	.param .u64 .ptr .align 1 _Z22CalculateTotalGradientPfPKfS1_S1_S1_S1_fii_param_2,
	.param .u64 .ptr .align 1 _Z22CalculateTotalGradientPfPKfS1_S1_S1_S1_fii_param_3,
	.param .u64 .ptr .align 1 _Z22CalculateTotalGradientPfPKfS1_S1_S1_S1_fii_param_4,
	.param .u64 .ptr .align 1 _Z22CalculateTotalGradientPfPKfS1_S1_S1_S1_fii_param_5,
	.param .f32 _Z22CalculateTotalGradientPfPKfS1_S1_S1_S1_fii_param_6,
	.param .u32 _Z22CalculateTotalGradientPfPKfS1_S1_S1_S1_fii_param_7,
	.param .u32 _Z22CalculateTotalGradientPfPKfS1_S1_S1_S1_fii_param_8
)
{
	.reg .pred 	%p<29>;
	.reg .b32 	%r<124>;
	.reg .b32 	%f<245>;
	.reg .b64 	%rd<91>;

	ld.param.u64 	%rd5, [_Z22CalculateTotalGradientPfPKfS1_S1_S1_S1_fii_param_0];
	ld.param.u64 	%rd6, [_Z22CalculateTotalGradientPfPKfS1_S1_S1_S1_fii_param_1];
	ld.param.u64 	%rd9, [_Z22CalculateTotalGradientPfPKfS1_S1_S1_S1_fii_param_2];
	ld.param.u64 	%rd7, [_Z22CalculateTotalGradientPfPKfS1_S1_S1_S1_fii_param_3];
	ld.param.u64 	%rd10, [_Z22CalculateTotalGradientPfPKfS1_S1_S1_S1_fii_param_4];
	ld.param.u64 	%rd8, [_Z22CalculateTotalGradientPfPKfS1_S1_S1_S1_fii_param_5];
	ld.param.u32 	%r68, [_Z22CalculateTotalGradientPfPKfS1_S1_S1_S1_fii_param_7];
	ld.param.u32 	%r67, [_Z22CalculateTotalGradientPfPKfS1_S1_S1_S1_fii_param_8];
	cvta.to.global.u64 	%rd1, %rd10;
	cvta.to.global.u64 	%rd2, %rd9;
	mov.u32 	%r69, %ctaid.x;
	mov.u32 	%r70, %ntid.x;
	mov.u32 	%r71, %tid.x;
	mad.lo.s32 	%r72, %r69, %r70, %r71;
	mov.u32 	%r73, %ctaid.y;
	mov.u32 	%r74, %ntid.y;
	mov.u32 	%r75, %tid.y;
	mad.lo.s32 	%r1, %r73, %r74, %r75;
	mul.lo.s32 	%r2, %r67, %r72;
	add.s32 	%r3, %r2, %r1;
	mul.lo.s32 	%r76, %r67, %r68;
	setp.ge.s32 	%p1, %r3, %r76;
	@%p1 bra 	$L__BB1_39;
	cvta.to.global.u64 	%rd11, %rd7;
	cvta.to.global.u64 	%rd12, %rd6;
	mul.wide.s32 	%rd13, %r3, 4;
	add.s64 	%rd14, %rd12, %rd13;
	ld.global.f32 	%f236, [%rd14];
	min.s32 	%r4, %r1, %r67;
	setp.lt.s32 	%p2, %r4, 1;
	add.s64 	%rd3, %rd11, %rd13;
	mov.b32 	%r116, 0;
	@%p2 bra 	$L__BB1_13;
	ld.global.f32 	%f2, [%rd3];
	and.b32  	%r5, %r4, 7;
	setp.lt.u32 	%p3, %r4, 8;
	mov.b32 	%r105, 0;
	@%p3 bra 	$L__BB1_5;
	and.b32  	%r105, %r4, 2147483640;
	neg.s32 	%r103, %r105;
	shl.b32 	%r8, %r67, 3;
	mul.wide.s32 	%rd19, %r67, 4;
	mov.u32 	%r101, %r2;
	mov.u32 	%r102, %r1;
$L__BB1_4:
	.pragma "nounroll";
	mul.wide.s32 	%rd15, %r101, 4;
	add.s64 	%rd16, %rd2, %rd15;
	ld.global.f32 	%f43, [%rd16];
	mul.wide.s32 	%rd17, %r102, 4;
	add.s64 	%rd18, %rd1, %rd17;
	ld.global.f32 	%f44, [%rd18];
	mul.f32 	%f45, %f44, %f2;
	fma.rn.f32 	%f46, %f43, %f45, %f236;
	ld.global.f32 	%f47, [%rd16+4];
	add.s64 	%rd20, %rd18, %rd19;
	ld.global.f32 	%f48, [%rd20];
	mul.f32 	%f49, %f48, %f2;
	fma.rn.f32 	%f50, %f47, %f49, %f46;
	ld.global.f32 	%f51, [%rd16+8];
	add.s64 	%rd21, %rd20, %rd19;
	ld.global.f32 	%f52, [%rd21];
	mul.f32 	%f53, %f52, %f2;
	fma.rn.f32 	%f54, %f51, %f53, %f50;
	ld.global.f32 	%f55, [%rd16+12];
	add.s64 	%rd22, %rd21, %rd19;
	ld.global.f32 	%f56, [%rd22];
	mul.f32 	%f57, %f56, %f2;
	fma.rn.f32 	%f58, %f55, %f57, %f54;
	ld.global.f32 	%f59, [%rd16+16];
	add.s64 	%rd23, %rd22, %rd19;
	ld.global.f32 	%f60, [%rd23];
	mul.f32 	%f61, %f60, %f2;
	fma.rn.f32 	%f62, %f59, %f61, %f58;
	ld.global.f32 	%f63, [%rd16+20];
	add.s64 	%rd24, %rd23, %rd19;
	ld.global.f32 	%f64, [%rd24];
	mul.f32 	%f65, %f64, %f2;
	fma.rn.f32 	%f66, %f63, %f65, %f62;
	ld.global.f32 	%f67, [%rd16+24];
	add.s64 	%rd25, %rd24, %rd19;
	ld.global.f32 	%f68, [%rd25];
	mul.f32 	%f69, %f68, %f2;
	fma.rn.f32 	%f70, %f67, %f69, %f66;
	ld.global.f32 	%f71, [%rd16+28];
	add.s64 	%rd26, %rd25, %rd19;
	ld.global.f32 	%f72, [%rd26];
	mul.f32 	%f73, %f72, %f2;
	fma.rn.f32 	%f236, %f71, %f73, %f70;
	add.s32 	%r103, %r103, 8;
	add.s32 	%r102, %r102, %r8;
	add.s32 	%r101, %r101, 8;
	setp.ne.s32 	%p4, %r103, 0;
	@%p4 bra 	$L__BB1_4;
$L__BB1_5:
	setp.eq.s32 	%p5, %r5, 0;
	mov.u32 	%r116, %r4;
	@%p5 bra 	$L__BB1_13;
	and.b32  	%r16, %r4, 3;
	setp.lt.u32 	%p6, %r5, 4;
	@%p6 bra 	$L__BB1_8;
	add.s32 	%r79, %r105, %r2;
	mul.wide.s32 	%rd27, %r79, 4;
	add.s64 	%rd28, %rd2, %rd27;
	ld.global.f32 	%f75, [%rd28];
	mad.lo.s32 	%r80, %r105, %r67, %r1;
	mul.wide.s32 	%rd29, %r80, 4;
	add.s64 	%rd30, %rd1, %rd29;
	ld.global.f32 	%f76, [%rd30];
	mul.f32 	%f77, %f76, %f2;
	fma.rn.f32 	%f78, %f75, %f77, %f236;
	ld.global.f32 	%f79, [%rd28+4];
	mul.wide.s32 	%rd31, %r67, 4;
	add.s64 	%rd32, %rd30, %rd31;
	ld.global.f32 	%f80, [%rd32];
	mul.f32 	%f81, %f80, %f2;
	fma.rn.f32 	%f82, %f79, %f81, %f78;
	ld.global.f32 	%f83, [%rd28+8];
	add.s64 	%rd33, %rd32, %rd31;
	ld.global.f32 	%f84, [%rd33];
	mul.f32 	%f85, %f84, %f2;
	fma.rn.f32 	%f86, %f83, %f85, %f82;
	ld.global.f32 	%f87, [%rd28+12];
	add.s64 	%rd34, %rd33, %rd31;
	ld.global.f32 	%f88, [%rd34];
	mul.f32 	%f89, %f88, %f2;
	fma.rn.f32 	%f236, %f87, %f89, %f86;
	add.s32 	%r105, %r105, 4;
$L__BB1_8:
	setp.eq.s32 	%p7, %r16, 0;
	mov.u32 	%r116, %r4;
	@%p7 bra 	$L__BB1_13;
	setp.eq.s32 	%p8, %r16, 1;
	@%p8 bra 	$L__BB1_11;
	add.s32 	%r81, %r105, %r2;
	mul.wide.s32 	%rd35, %r81, 4;
	add.s64 	%rd36, %rd2, %rd35;
	ld.global.f32 	%f91, [%rd36];
	mad.lo.s32 	%r82, %r105, %r67, %r1;
	mul.wide.s32 	%rd37, %r82, 4;
	add.s64 	%rd38, %rd1, %rd37;
	ld.global.f32 	%f92, [%rd38];
	mul.f32 	%f93, %f92, %f2;
	fma.rn.f32 	%f94, %f91, %f93, %f236;
	ld.global.f32 	%f95, [%rd36+4];
	mul.wide.s32 	%rd39, %r67, 4;
	add.s64 	%rd40, %rd38, %rd39;
	ld.global.f32 	%f96, [%rd40];
	mul.f32 	%f97, %f96, %f2;
	fma.rn.f32 	%f236, %f95, %f97, %f94;
	add.s32 	%r105, %r105, 2;
$L__BB1_11:
	and.b32  	%r83, %r4, 1;
	setp.eq.b32 	%p9, %r83, 1;
	not.pred 	%p10, %p9;
	mov.u32 	%r116, %r4;
	@%p10 bra 	$L__BB1_13;
	add.s32 	%r84, %r105, %r2;
	mul.wide.s32 	%rd41, %r84, 4;
	add.s64 	%rd42, %rd2, %rd41;
	ld.global.f32 	%f98, [%rd42];
	mad.lo.s32 	%r85, %r105, %r67, %r1;
	mul.wide.s32 	%rd43, %r85, 4;
	add.s64 	%rd44, %rd1, %rd43;
	ld.global.f32 	%f99, [%rd44];
	mul.f32 	%f100, %f99, %f2;
	fma.rn.f32 	%f236, %f98, %f100, %f236;
	mov.u32 	%r116, %r4;
$L__BB1_13:
	add.s32 	%r86, %r1, 1;
	min.s32 	%r22, %r86, %r67;
	setp.ge.s32 	%p11, %r116, %r22;
	@%p11 bra 	$L__BB1_26;
	cvta.to.global.u64 	%rd45, %rd8;
	mul.wide.u32 	%rd46, %r1, 4;
	add.s64 	%rd47, %rd45, %rd46;
	ld.global.f32 	%f102, [%rd47];
	mad.lo.s32 	%r87, %r67, %r1, %r1;
	mul.wide.s32 	%rd48, %r87, 4;
	add.s64 	%rd49, %rd1, %rd48;
	ld.global.f32 	%f103, [%rd49];
	ld.global.f32 	%f104, [%rd3];
	fma.rn.f32 	%f15, %f103, %f104, %f102;
	sub.s32 	%r23, %r22, %r116;
	and.b32  	%r24, %r23, 15;
	sub.s32 	%r88, %r116, %r22;
	setp.gt.u32 	%p12, %r88, -16;
	mov.u32 	%r111, %r116;
	@%p12 bra 	$L__BB1_17;
	and.b32  	%r89, %r23, -16;
	neg.s32 	%r109, %r89;
	add.s64 	%rd4, %rd2, 32;
	add.s32 	%r108, %r116, %r2;
	mov.u32 	%r111, %r116;
$L__BB1_16:
	.pragma "nounroll";
	mul.wide.s32 	%rd50, %r108, 4;
	add.s64 	%rd51, %rd4, %rd50;
	ld.global.f32 	%f105, [%rd51+-32];
	fma.rn.f32 	%f106, %f105, %f15, %f236;
	ld.global.f32 	%f107, [%rd51+-28];
	fma.rn.f32 	%f108, %f107, %f15, %f106;
	ld.global.f32 	%f109, [%rd51+-24];
	fma.rn.f32 	%f110, %f109, %f15, %f108;
	ld.global.f32 	%f111, [%rd51+-20];
	fma.rn.f32 	%f112, %f111, %f15, %f110;
	ld.global.f32 	%f113, [%rd51+-16];
	fma.rn.f32 	%f114, %f113, %f15, %f112;
	ld.global.f32 	%f115, [%rd51+-12];
	fma.rn.f32 	%f116, %f115, %f15, %f114;
	ld.global.f32 	%f117, [%rd51+-8];
	fma.rn.f32 	%f118, %f117, %f15, %f116;
	ld.global.f32 	%f119, [%rd51+-4];
	fma.rn.f32 	%f120, %f119, %f15, %f118;
	ld.global.f32 	%f121, [%rd51];
	fma.rn.f32 	%f122, %f121, %f15, %f120;
	ld.global.f32 	%f123, [%rd51+4];
	fma.rn.f32 	%f124, %f123, %f15, %f122;
	ld.global.f32 	%f125, [%rd51+8];
	fma.rn.f32 	%f126, %f125, %f15, %f124;
	ld.global.f32 	%f127, [%rd51+12];
	fma.rn.f32 	%f128, %f127, %f15, %f126;
	ld.global.f32 	%f129, [%rd51+16];
	fma.rn.f32 	%f130, %f129, %f15, %f128;
	ld.global.f32 	%f131, [%rd51+20];
	fma.rn.f32 	%f132, %f131, %f15, %f130;
	ld.global.f32 	%f133, [%rd51+24];
	fma.rn.f32 	%f134, %f133, %f15, %f132;
	ld.global.f32 	%f135, [%rd51+28];
	fma.rn.f32 	%f236, %f135, %f15, %f134;
	add.s32 	%r111, %r111, 16;
	add.s32 	%r109, %r109, 16;
	add.s32 	%r108, %r108, 16;
	setp.ne.s32 	%p13, %r109, 0;
	@%p13 bra 	$L__BB1_16;
$L__BB1_17:
	setp.eq.s32 	%p14, %r24, 0;
	mov.u32 	%r116, %r22;
	@%p14 bra 	$L__BB1_26;
	and.b32  	%r34, %r23, 7;
	setp.lt.u32 	%p15, %r24, 8;
	@%p15 bra 	$L__BB1_20;
	add.s32 	%r90, %r111, %r2;
	mul.wide.s32 	%rd52, %r90, 4;
	add.s64 	%rd53, %rd2, %rd52;
	ld.global.f32 	%f137, [%rd53];
	fma.rn.f32 	%f138, %f137, %f15, %f236;
	ld.global.f32 	%f139, [%rd53+4];
	fma.rn.f32 	%f140, %f139, %f15, %f138;
	ld.global.f32 	%f141, [%rd53+8];
	fma.rn.f32 	%f142, %f141, %f15, %f140;
	ld.global.f32 	%f143, [%rd53+12];
	fma.rn.f32 	%f144, %f143, %f15, %f142;
	ld.global.f32 	%f145, [%rd53+16];
	fma.rn.f32 	%f146, %f145, %f15, %f144;
	ld.global.f32 	%f147, [%rd53+20];
	fma.rn.f32 	%f148, %f147, %f15, %f146;
	ld.global.f32 	%f149, [%rd53+24];
	fma.rn.f32 	%f150, %f149, %f15, %f148;
	ld.global.f32 	%f151, [%rd53+28];
	fma.rn.f32 	%f236, %f151, %f15, %f150;
	add.s32 	%r111, %r111, 8;
$L__BB1_20:
	setp.eq.s32 	%p16, %r34, 0;
	mov.u32 	%r116, %r22;
	@%p16 bra 	$L__BB1_26;
	and.b32  	%r37, %r23, 3;
	setp.lt.u32 	%p17, %r34, 4;
	@%p17 bra 	$L__BB1_23;
	add.s32 	%r91, %r111, %r2;
	mul.wide.s32 	%rd54, %r91, 4;
	add.s64 	%rd55, %rd2, %rd54;
	ld.global.f32 	%f153, [%rd55];
	fma.rn.f32 	%f154, %f153, %f15, %f236;
	ld.global.f32 	%f155, [%rd55+4];
	fma.rn.f32 	%f156, %f155, %f15, %f154;
	ld.global.f32 	%f157, [%rd55+8];
	fma.rn.f32 	%f158, %f157, %f15, %f156;
	ld.global.f32 	%f159, [%rd55+12];
	fma.rn.f32 	%f236, %f159, %f15, %f158;
	add.s32 	%r111, %r111, 4;
$L__BB1_23:
	setp.eq.s32 	%p18, %r37, 0;
	mov.u32 	%r116, %r22;
	@%p18 bra 	$L__BB1_26;
	add.s32 	%r115, %r111, %r2;
	neg.s32 	%r114, %r37;
$L__BB1_25:
	.pragma "nounroll";
	mul.wide.s32 	%rd56, %r115, 4;
	add.s64 	%rd57, %rd2, %rd56;
	ld.global.f32 	%f160, [%rd57];
	fma.rn.f32 	%f236, %f160, %f15, %f236;
	add.s32 	%r115, %r115, 1;
	add.s32 	%r114, %r114, 1;
	setp.ne.s32 	%p19, %r114, 0;
	mov.u32 	%r116, %r22;
	@%p19 bra 	$L__BB1_25;
$L__BB1_26:
	setp.ge.s32 	%p20, %r116, %r67;
	@%p20 bra 	$L__BB1_38;
	ld.global.f32 	%f29, [%rd3];
	sub.s32 	%r47, %r67, %r116;
	and.b32  	%r48, %r47, 7;
	sub.s32 	%r92, %r116, %r67;
	setp.gt.u32 	%p21, %r92, -8;
	@%p21 bra 	$L__BB1_30;
	mad.lo.s32 	%r119, %r116, %r67, %r1;
	shl.b32 	%r50, %r67, 3;
	add.s32 	%r118, %r116, %r2;
	and.b32  	%r93, %r47, -8;
	neg.s32 	%r117, %r93;
	mul.wide.s32 	%rd62, %r67, 4;
$L__BB1_29:
	.pragma "nounroll";
	mul.wide.s32 	%rd58, %r118, 4;
	add.s64 	%rd59, %rd2, %rd58;
	ld.global.f32 	%f162, [%rd59];
	mul.wide.s32 	%rd60, %r119, 4;
	add.s64 	%rd61, %rd1, %rd60;
	ld.global.f32 	%f163, [%rd61];
	mul.f32 	%f164, %f163, %f29;
	fma.rn.f32 	%f165, %f162, %f164, %f236;
	ld.global.f32 	%f166, [%rd59+4];
	add.s64 	%rd63, %rd61, %rd62;
	ld.global.f32 	%f167, [%rd63];
	mul.f32 	%f168, %f167, %f29;
	fma.rn.f32 	%f169, %f166, %f168, %f165;
	ld.global.f32 	%f170, [%rd59+8];
	add.s64 	%rd64, %rd63, %rd62;
	ld.global.f32 	%f171, [%rd64];
	mul.f32 	%f172, %f171, %f29;
	fma.rn.f32 	%f173, %f170, %f172, %f169;
	ld.global.f32 	%f174, [%rd59+12];
	add.s64 	%rd65, %rd64, %rd62;
	ld.global.f32 	%f175, [%rd65];
	mul.f32 	%f176, %f175, %f29;
	fma.rn.f32 	%f177, %f174, %f176, %f173;
	ld.global.f32 	%f178, [%rd59+16];
	add.s64 	%rd66, %rd65, %rd62;
	ld.global.f32 	%f179, [%rd66];
	mul.f32 	%f180, %f179, %f29;
	fma.rn.f32 	%f181, %f178, %f180, %f177;
	ld.global.f32 	%f182, [%rd59+20];
	add.s64 	%rd67, %rd66, %rd62;
	ld.global.f32 	%f183, [%rd67];
	mul.f32 	%f184, %f183, %f29;
	fma.rn.f32 	%f185, %f182, %f184, %f181;
	ld.global.f32 	%f186, [%rd59+24];
	add.s64 	%rd68, %rd67, %rd62;
	ld.global.f32 	%f187, [%rd68];
	mul.f32 	%f188, %f187, %f29;
	fma.rn.f32 	%f189, %f186, %f188, %f185;
	ld.global.f32 	%f190, [%rd59+28];
	add.s64 	%rd69, %rd68, %rd62;
	ld.global.f32 	%f191, [%rd69];
	mul.f32 	%f192, %f191, %f29;
	fma.rn.f32 	%f236, %f190, %f192, %f189;
	add.s32 	%r116, %r116, 8;
	add.s32 	%r119, %r119, %r50;
	add.s32 	%r118, %r118, 8;
	add.s32 	%r117, %r117, 8;
	setp.ne.s32 	%p22, %r117, 0;
	@%p22 bra 	$L__BB1_29;
$L__BB1_30:
	setp.eq.s32 	%p23, %r48, 0;
	@%p23 bra 	$L__BB1_38;
	and.b32  	%r62, %r47, 3;
	setp.lt.u32 	%p24, %r48, 4;
	@%p24 bra 	$L__BB1_33;
	add.s32 	%r94, %r116, %r2;
	mul.wide.s32 	%rd70, %r94, 4;
	add.s64 	%rd71, %rd2, %rd70;
	ld.global.f32 	%f194, [%rd71];
	mad.lo.s32 	%r95, %r116, %r67, %r1;
	mul.wide.s32 	%rd72, %r95, 4;
	add.s64 	%rd73, %rd1, %rd72;
	ld.global.f32 	%f195, [%rd73];
	mul.f32 	%f196, %f195, %f29;
	fma.rn.f32 	%f197, %f194, %f196, %f236;
	ld.global.f32 	%f198, [%rd71+4];
	mul.wide.s32 	%rd74, %r67, 4;
	add.s64 	%rd75, %rd73, %rd74;
	ld.global.f32 	%f199, [%rd75];
	mul.f32 	%f200, %f199, %f29;
	fma.rn.f32 	%f201, %f198, %f200, %f197;
	ld.global.f32 	%f202, [%rd71+8];
	add.s64 	%rd76, %rd75, %rd74;
	ld.global.f32 	%f203, [%rd76];
	mul.f32 	%f204, %f203, %f29;
	fma.rn.f32 	%f205, %f202, %f204, %f201;
	ld.global.f32 	%f206, [%rd71+12];
	add.s64 	%rd77, %rd76, %rd74;
	ld.global.f32 	%f207, [%rd77];
	mul.f32 	%f208, %f207, %f29;
	fma.rn.f32 	%f236, %f206, %f208, %f205;
	add.s32 	%r116, %r116, 4;
$L__BB1_33:
	setp.eq.s32 	%p25, %r62, 0;
	@%p25 bra 	$L__BB1_38;
	setp.eq.s32 	%p26, %r62, 1;
	@%p26 bra 	$L__BB1_36;
	add.s32 	%r96, %r116, %r2;
	mul.wide.s32 	%rd78, %r96, 4;
	add.s64 	%rd79, %rd2, %rd78;
	ld.global.f32 	%f210, [%rd79];
	mad.lo.s32 	%r97, %r116, %r67, %r1;
	mul.wide.s32 	%rd80, %r97, 4;
	add.s64 	%rd81, %rd1, %rd80;
	ld.global.f32 	%f211, [%rd81];
	mul.f32 	%f212, %f211, %f29;
	fma.rn.f32 	%f213, %f210, %f212, %f236;
	ld.global.f32 	%f214, [%rd79+4];
	mul.wide.s32 	%rd82, %r67, 4;
	add.s64 	%rd83, %rd81, %rd82;
	ld.global.f32 	%f215, [%rd83];
	mul.f32 	%f216, %f215, %f29;
	fma.rn.f32 	%f236, %f214, %f216, %f213;
	add.s32 	%r116, %r116, 2;
$L__BB1_36:
	and.b32  	%r98, %r47, 1;
	setp.eq.b32 	%p27, %r98, 1;
	not.pred 	%p28, %p27;
	@%p28 bra 	$L__BB1_38;
	add.s32 	%r99, %r116, %r2;
	mul.wide.s32 	%rd84, %r99, 4;
	add.s64 	%rd85, %rd2, %rd84;
	ld.global.f32 	%f217, [%rd85];
	mad.lo.s32 	%r100, %r116, %r67, %r1;
	mul.wide.s32 	%rd86, %r100, 4;
	add.s64 	%rd87, %rd1, %rd86;
	ld.global.f32 	%f218, [%rd87];
	mul.f32 	%f219, %f218, %f29;
	fma.rn.f32 	%f236, %f217, %f219, %f236;
$L__BB1_38:
	cvta.to.global.u64 	%rd88, %rd5;
	mul.wide.s32 	%rd89, %r3, 4;
	add.s64 	%rd90, %rd88, %rd89;
	st.global.f32 	[%rd90], %f236;
$L__BB1_39:
	ret;

}
	// .globl	_Z30CalculateDecayFactorDerivativePfPKfS1_ii
.visible .entry _Z30CalculateDecayFactorDerivativePfPKfS1_ii(
	.param .u64 .ptr .align 1 _Z30CalculateDecayFactorDerivativePfPKfS1_ii_param_0,
	.param .u64 .ptr .align 1 _Z30CalculateDecayFactorDerivativePfPKfS1_ii_param_1,
	.param .u64 .ptr .align 1 _Z30CalculateDecayFactorDerivativePfPKfS1_ii_param_2,
	.param .u32 _Z30CalculateDecayFactorDerivativePfPKfS1_ii_param_3,
	.param .u32 _Z30CalculateDecayFactorDerivativePfPKfS1_ii_param_4
)
{
	.reg .pred 	%p<11>;
	.reg .b32 	%r<42>;
	.reg .b32 	%f<114>;
	.reg .b64 	%rd<74>;

	ld.param.u64 	%rd3, [_Z30CalculateDecayFactorDerivativePfPKfS1_ii_param_0];
	ld.param.u64 	%rd4, [_Z30CalculateDecayFactorDerivativePfPKfS1_ii_param_1];
	ld.param.u64 	%rd5, [_Z30CalculateDecayFactorDerivativePfPKfS1_ii_param_2];
	ld.param.u32 	%r25, [_Z30CalculateDecayFactorDerivativePfPKfS1_ii_param_3];
	ld.param.u32 	%r26, [_Z30CalculateDecayFactorDerivativePfPKfS1_ii_param_4];
	cvta.to.global.u64 	%rd1, %rd5;
	cvta.to.global.u64 	%rd2, %rd4;
	mov.u32 	%r27, %ctaid.x;
	shl.b32 	%r1, %r27, 10;
	mov.u32 	%r28, %tid.y;
	mov.u32 	%r29, %ntid.x;
	mov.u32 	%r30, %tid.x;
	mad.lo.s32 	%r2, %r28, %r29, %r30;
	add.s32 	%r3, %r2, %r1;
	setp.ge.s32 	%p1, %r3, %r26;
	@%p1 bra 	$L__BB2_15;
	setp.lt.s32 	%p2, %r25, 1;
	mov.f32 	%f113, 0f00000000;
	@%p2 bra 	$L__BB2_14;
	and.b32  	%r4, %r25, 15;
	setp.lt.u32 	%p3, %r25, 16;
	mov.f32 	%f113, 0f00000000;
	mov.b32 	%r38, 0;
	@%p3 bra 	$L__BB2_5;
	and.b32  	%r38, %r25, 2147483632;
	neg.s32 	%r36, %r38;
	shl.b32 	%r7, %r26, 4;
	mov.f32 	%f113, 0f00000000;
	mul.wide.s32 	%rd9, %r26, 4;
	mov.u32 	%r35, %r3;
$L__BB2_4:
	.pragma "nounroll";
	mul.wide.s32 	%rd6, %r35, 4;
	add.s64 	%rd7, %rd2, %rd6;
	ld.global.f32 	%f18, [%rd7];
	add.s64 	%rd8, %rd1, %rd6;
	ld.global.f32 	%f19, [%rd8];
	fma.rn.f32 	%f20, %f18, %f19, %f113;
	add.s64 	%rd10, %rd7, %rd9;
	ld.global.f32 	%f21, [%rd10];
	add.s64 	%rd11, %rd8, %rd9;
	ld.global.f32 	%f22, [%rd11];
	fma.rn.f32 	%f23, %f21, %f22, %f20;
	add.s64 	%rd12, %rd10, %rd9;
	ld.global.f32 	%f24, [%rd12];
	add.s64 	%rd13, %rd11, %rd9;
	ld.global.f32 	%f25, [%rd13];
	fma.rn.f32 	%f26, %f24, %f25, %f23;
	add.s64 	%rd14, %rd12, %rd9;
	ld.global.f32 	%f27, [%rd14];
	add.s64 	%rd15, %rd13, %rd9;
	ld.global.f32 	%f28, [%rd15];
	fma.rn.f32 	%f29, %f27, %f28, %f26;
	add.s64 	%rd16, %rd14, %rd9;
	ld.global.f32 	%f30, [%rd16];
	add.s64 	%rd17, %rd15, %rd9;
	ld.global.f32 	%f31, [%rd17];
	fma.rn.f32 	%f32, %f30, %f31, %f29;
	add.s64 	%rd18, %rd16, %rd9;
	ld.global.f32 	%f33, [%rd18];
	add.s64 	%rd19, %rd17, %rd9;
	ld.global.f32 	%f34, [%rd19];
	fma.rn.f32 	%f35, %f33, %f34, %f32;
	add.s64 	%rd20, %rd18, %rd9;
	ld.global.f32 	%f36, [%rd20];
	add.s64 	%rd21, %rd19, %rd9;
	ld.global.f32 	%f37, [%rd21];
	fma.rn.f32 	%f38, %f36, %f37, %f35;
	add.s64 	%rd22, %rd20, %rd9;
	ld.global.f32 	%f39, [%rd22];
	add.s64 	%rd23, %rd21, %rd9;
	ld.global.f32 	%f40, [%rd23];
	fma.rn.f32 	%f41, %f39, %f40, %f38;
	add.s64 	%rd24, %rd22, %rd9;
	ld.global.f32 	%f42, [%rd24];
	add.s64 	%rd25, %rd23, %rd9;
	ld.global.f32 	%f43, [%rd25];
	fma.rn.f32 	%f44, %f42, %f43, %f41;
	add.s64 	%rd26, %rd24, %rd9;
	ld.global.f32 	%f45, [%rd26];
	add.s64 	%rd27, %rd25, %rd9;
	ld.global.f32 	%f46, [%rd27];
	fma.rn.f32 	%f47, %f45, %f46, %f44;
	add.s64 	%rd28, %rd26, %rd9;
	ld.global.f32 	%f48, [%rd28];
	add.s64 	%rd29, %rd27, %rd9;
	ld.global.f32 	%f49, [%rd29];
	fma.rn.f32 	%f50, %f48, %f49, %f47;
	add.s64 	%rd30, %rd28, %rd9;
	ld.global.f32 	%f51, [%rd30];
	add.s64 	%rd31, %rd29, %rd9;
	ld.global.f32 	%f52, [%rd31];
	fma.rn.f32 	%f53, %f51, %f52, %f50;
	add.s64 	%rd32, %rd30, %rd9;
	ld.global.f32 	%f54, [%rd32];
	add.s64 	%rd33, %rd31, %rd9;
	ld.global.f32 	%f55, [%rd33];
	fma.rn.f32 	%f56, %f54, %f55, %f53;
	add.s64 	%rd34, %rd32, %rd9;
	ld.global.f32 	%f57, [%rd34];
	add.s64 	%rd35, %rd33, %rd9;
	ld.global.f32 	%f58, [%rd35];
	fma.rn.f32 	%f59, %f57, %f58, %f56;
	add.s64 	%rd36, %rd34, %rd9;
	ld.global.f32 	%f60, [%rd36];
	add.s64 	%rd37, %rd35, %rd9;
	ld.global.f32 	%f61, [%rd37];
	fma.rn.f32 	%f62, %f60, %f61, %f59;
	add.s64 	%rd38, %rd36, %rd9;
	ld.global.f32 	%f63, [%rd38];
	add.s64 	%rd39, %rd37, %rd9;
	ld.global.f32 	%f64, [%rd39];
	fma.rn.f32 	%f113, %f63, %f64, %f62;
	add.s32 	%r36, %r36, 16;
	add.s32 	%r35, %r35, %r7;
	setp.ne.s32 	%p4, %r36, 0;
	@%p4 bra 	$L__BB2_4;
$L__BB2_5:
	setp.eq.s32 	%p5, %r4, 0;
	@%p5 bra 	$L__BB2_14;
	and.b32  	%r13, %r25, 7;
	setp.lt.u32 	%p6, %r4, 8;
	@%p6 bra 	$L__BB2_8;
	mad.lo.s32 	%r32, %r38, %r26, %r3;
	mul.wide.s32 	%rd40, %r32, 4;
	add.s64 	%rd41, %rd2, %rd40;
	ld.global.f32 	%f66, [%rd41];
	add.s64 	%rd42, %rd1, %rd40;
	ld.global.f32 	%f67, [%rd42];
	fma.rn.f32 	%f68, %f66, %f67, %f113;
	mul.wide.s32 	%rd43, %r26, 4;
	add.s64 	%rd44, %rd41, %rd43;
	ld.global.f32 	%f69, [%rd44];
	add.s64 	%rd45, %rd42, %rd43;
	ld.global.f32 	%f70, [%rd45];
	fma.rn.f32 	%f71, %f69, %f70, %f68;
	add.s64 	%rd46, %rd44, %rd43;
	ld.global.f32 	%f72, [%rd46];
	add.s64 	%rd47, %rd45, %rd43;
	ld.global.f32 	%f73, [%rd47];
	fma.rn.f32 	%f74, %f72, %f73, %f71;
	add.s64 	%rd48, %rd46, %rd43;
	ld.global.f32 	%f75, [%rd48];
	add.s64 	%rd49, %rd47, %rd43;
	ld.global.f32 	%f76, [%rd49];
	fma.rn.f32 	%f77, %f75, %f76, %f74;
	add.s64 	%rd50, %rd48, %rd43;
	ld.global.f32 	%f78, [%rd50];
	add.s64 	%rd51, %rd49, %rd43;
	ld.global.f32 	%f79, [%rd51];
	fma.rn.f32 	%f80, %f78, %f79, %f77;
	add.s64 	%rd52, %rd50, %rd43;
	ld.global.f32 	%f81, [%rd52];
	add.s64 	%rd53, %rd51, %rd43;
	ld.global.f32 	%f82, [%rd53];
	fma.rn.f32 	%f83, %f81, %f82, %f80;
	add.s64 	%rd54, %rd52, %rd43;
	ld.global.f32 	%f84, [%rd54];
	add.s64 	%rd55, %rd53, %rd43;
	ld.global.f32 	%f85, [%rd55];
	fma.rn.f32 	%f86, %f84, %f85, %f83;
	add.s64 	%rd56, %rd54, %rd43;
	ld.global.f32 	%f87, [%rd56];
	add.s64 	%rd57, %rd55, %rd43;
	ld.global.f32 	%f88, [%rd57];
	fma.rn.f32 	%f113, %f87, %f88, %f86;
	add.s32 	%r38, %r38, 8;
$L__BB2_8:
	setp.eq.s32 	%p7, %r13, 0;
	@%p7 bra 	$L__BB2_14;
	and.b32  	%r16, %r25, 3;
	setp.lt.u32 	%p8, %r13, 4;
	@%p8 bra 	$L__BB2_11;
	mad.lo.s32 	%r33, %r38, %r26, %r3;
	mul.wide.s32 	%rd58, %r33, 4;
	add.s64 	%rd59, %rd2, %rd58;
	ld.global.f32 	%f90, [%rd59];
	add.s64 	%rd60, %rd1, %rd58;
	ld.global.f32 	%f91, [%rd60];
	fma.rn.f32 	%f92, %f90, %f91, %f113;
	mul.wide.s32 	%rd61, %r26, 4;
	add.s64 	%rd62, %rd59, %rd61;
	ld.global.f32 	%f93, [%rd62];
	add.s64 	%rd63, %rd60, %rd61;
	ld.global.f32 	%f94, [%rd63];
	fma.rn.f32 	%f95, %f93, %f94, %f92;
	add.s64 	%rd64, %rd62, %rd61;
	ld.global.f32 	%f96, [%rd64];
	add.s64 	%rd65, %rd63, %rd61;
	ld.global.f32 	%f97, [%rd65];
	fma.rn.f32 	%f98, %f96, %f97, %f95;
	add.s64 	%rd66, %rd64, %rd61;
	ld.global.f32 	%f99, [%rd66];
	add.s64 	%rd67, %rd65, %rd61;
	ld.global.f32 	%f100, [%rd67];
	fma.rn.f32 	%f113, %f99, %f100, %f98;
	add.s32 	%r38, %r38, 4;
$L__BB2_11:
	setp.eq.s32 	%p9, %r16, 0;
	@%p9 bra 	$L__BB2_14;
	mad.lo.s32 	%r34, %r38, %r26, %r2;
	add.s32 	%r41, %r34, %r1;
	neg.s32 	%r40, %r16;
$L__BB2_13:
	.pragma "nounroll";
	mul.wide.s32 	%rd68, %r41, 4;
	add.s64 	%rd69, %rd2, %rd68;
	ld.global.f32 	%f101, [%rd69];
	add.s64 	%rd70, %rd1, %rd68;
	ld.global.f32 	%f102, [%rd70];
	fma.rn.f32 	%f113, %f101, %f102, %f113;
	add.s32 	%r41, %r41, %r26;
	add.s32 	%r40, %r40, 1;
	setp.ne.s32 	%p10, %r40, 0;
	@%p10 bra 	$L__BB2_13;
$L__BB2_14:
	cvta.to.global.u64 	%rd71, %rd3;
	mul.wide.s32 	%rd72, %r3, 4;
	add.s64 	%rd73, %rd71, %rd72;
	ld.global.f32 	%f103, [%rd73];
	add.f32 	%f104, %f113, %f103;
	st.global.f32 	[%rd73], %f104;
$L__BB2_15:
	ret;

}
	// .globl	_Z39CalculateMembraneTimeConstantDerivativePfPKfS1_S1_fi
.visible .entry _Z39CalculateMembraneTimeConstantDerivativePfPKfS1_S1_fi(
	.param .u64 .ptr .align 1 _Z39CalculateMembraneTimeConstantDerivativePfPKfS1_S1_fi_param_0,
	.param .u64 .ptr .align 1 _Z39CalculateMembraneTimeConstantDerivativePfPKfS1_S1_fi_param_1,
	.param .u64 .ptr .align 1 _Z39CalculateMembraneTimeConstantDerivativePfPKfS1_S1_fi_param_2,
	.param .u64 .ptr .align 1 _Z39CalculateMembraneTimeConstantDerivativePfPKfS1_S1_fi_param_3,
	.param .f32 _Z39CalculateMembraneTimeConstantDerivativePfPKfS1_S1_fi_param_4,
	.param .u32 _Z39CalculateMembraneTimeConstantDerivativePfPKfS1_S1_fi_param_5
)
{
	.reg .pred 	%p<2>;
	.reg .b32 	%r<9>;
	.reg .b32 	%f<9>;
	.reg .b64 	%rd<14>;

	ld.param.u64 	%rd1, [_Z39CalculateMembraneTimeConstantDerivativePfPKfS1_S1_fi_param_0];
	ld.param.u64 	%rd2, [_Z39CalculateMembraneTimeConstantDerivativePfPKfS1_S1_fi_param_1];
	ld.param.u64 	%rd3, [_Z39CalculateMembraneTimeConstantDerivativePfPKfS1_S1_fi_param_2];
	ld.param.u64 	%rd4, [_Z39CalculateMembraneTimeConstantDerivativePfPKfS1_S1_fi_param_3];
	ld.param.f32 	%f1, [_Z39CalculateMembraneTimeConstantDerivativePfPKfS1_S1_fi_param_4];
	ld.param.u32 	%r2, [_Z39CalculateMembraneTimeConstantDerivativePfPKfS1_S1_fi_param_5];
	mov.u32 	%r3, %ctaid.x;
	shl.b32 	%r4, %r3, 10;
	mov.u32 	%r5, %tid.y;
	mov.u32 	%r6, %ntid.x;
	mov.u32 	%r7, %tid.x;
	mad.lo.s32 	%r8, %r5, %r6, %r7;
	add.s32 	%r1, %r8, %r4;
	setp.ge.s32 	%p1, %r1, %r2;
	@%p1 bra 	$L__BB3_2;
	cvta.to.global.u64 	%rd5, %rd3;
	cvta.to.global.u64 	%rd6, %rd2;
	cvta.to.global.u64 	%rd7, %rd4;
	cvta.to.global.u64 	%rd8, %rd1;
	mul.wide.s32 	%rd9, %r1, 4;
	add.s64 	%rd10, %rd5, %rd9;
	ld.global.f32 	%f2, [%rd10];
	add.s64 	%rd11, %rd6, %rd9;
	ld.global.f32 	%f3, [%rd11];
	add.s64 	%rd12, %rd7, %rd9;
	ld.global.f32 	%f4, [%rd12];
	mul.f32 	%f5, %f1, %f3;
	mul.f32 	%f6, %f4, %f4;
	div.rn.f32 	%f7, %f5, %f6;
	mul.f32 	%f8, %f2, %f7;
	add.s64 	%rd13, %rd8, %rd9;
	st.global.f32 	[%rd13], %f8;
$L__BB3_2:
	ret;

}


// ===== COMPILED SASS (sm_100) =====

	.target	sm_100

	.elftype	@"ET_EXEC"


//--------------------- .note.nv.tkinfo           --------------------------
	.section	.note.nv.tkinfo,"",@"SHT_NOTE"
	.sectionflags	@"SHF_NOTE_NV_TKINFO"
	.tkinfo
        /*0018*/ 	.word	0x00000002
        /*0030*/ 	.string	""
        /*0030*/ 	.string	"ptxas"
        /*0030*/ 	.string	"Cuda compilation tools, release 13.0, V13.0.88"
        /*0030*/ 	.string	"Build cuda_13.0.r13.0/compiler.36424714_0"
        /*0030*/ 	.string	"-arch sm_100 -m 64 "



//--------------------- .note.nv.cuinfo           --------------------------
	.section	.note.nv.cuinfo,"",@"SHT_NOTE"
	.sectionflags	@"SHF_NOTE_NV_CUINFO"
        /*0018*/ 	.short	0x0002
        /*001a*/ 	.short	0x0064
        /*001c*/ 	.short	0x0082
	.zero		2


//--------------------- .nv.info                  --------------------------
	.section	.nv.info,"",@"SHT_CUDA_INFO"
	.align	4


	//----- nvinfo : EIATTR_REGCOUNT
	.align		4
        /*0000*/ 	.byte	0x04, 0x2f
        /*0002*/ 	.short	(.L_1 - .L_0)
	.align		4
.L_0:
        /*0004*/ 	.word	index@(_Z24ApproximateSpikeGradientPfPKfffff)
        /*0008*/ 	.word	0x00000011


	//----- nvinfo : EIATTR_FRAME_SIZE
	.align		4
.L_1:
        /*000c*/ 	.byte	0x04, 0x11
        /*000e*/ 	.short	(.L_3 - .L_2)
	.align		4
.L_2:
        /*0010*/ 	.word	index@($__internal_1_$__cuda_sm3x_div_rn_noftz_f32_slowpath)
        /*0014*/ 	.word	0x00000000


	//----- nvinfo : EIATTR_FRAME_SIZE
	.align		4
.L_3:
        /*0018*/ 	.byte	0x04, 0x11
        /*001a*/ 	.short	(.L_5 - .L_4)
	.align		4
.L_4:
        /*001c*/ 	.word	index@(_Z24ApproximateSpikeGradientPfPKfffff)
        /*0020*/ 	.word	0x00000000


	//----- nvinfo : EIATTR_REGCOUNT
	.align		4
.L_5:
        /*0024*/ 	.byte	0x04, 0x2f
        /*0026*/ 	.short	(.L_7 - .L_6)
	.align		4
.L_6:
        /*0028*/ 	.word	index@(_Z22CalculateTotalGradientPfPKfS1_S1_S1_S1_fii)
        /*002c*/ 	.word	0x00000020


	//----- nvinfo : EIATTR_FRAME_SIZE
	.align		4
.L_7:
        /*0030*/ 	.byte	0x04, 0x11
        /*0032*/ 	.short	(.L_9 - .L_8)
	.align		4
.L_8:
        /*0034*/ 	.word	index@(_Z22CalculateTotalGradientPfPKfS1_S1_S1_S1_fii)
        /*0038*/ 	.word	0x00000000


	//----- nvinfo : EIATTR_REGCOUNT
	.align		4
.L_9:
        /*003c*/ 	.byte	0x04, 0x2f
        /*003e*/ 	.short	(.L_11 - .L_10)
	.align		4
.L_10:
        /*0040*/ 	.word	index@(_Z30CalculateDecayFactorDerivativePfPKfS1_ii)
        /*0044*/ 	.word	0x00000020


	//----- nvinfo : EIATTR_FRAME_SIZE
	.align		4
.L_11:
        /*0048*/ 	.byte	0x04, 0x11
        /*004a*/ 	.short	(.L_13 - .L_12)
	.align		4
.L_12:
        /*004c*/ 	.word	index@(_Z30CalculateDecayFactorDerivativePfPKfS1_ii)
        /*0050*/ 	.word	0x00000000


	//----- nvinfo : EIATTR_REGCOUNT
	.align		4
.L_13:
        /*0054*/ 	.byte	0x04, 0x2f
        /*0056*/ 	.short	(.L_15 - .L_14)
	.align		4
.L_14:
        /*0058*/ 	.word	index@(_Z39CalculateMembraneTimeConstantDerivativePfPKfS1_S1_fi)
        /*005c*/ 	.word	0x00000010


	//----- nvinfo : EIATTR_FRAME_SIZE
	.align		4
.L_15:
        /*0060*/ 	.byte	0x04, 0x11
        /*0062*/ 	.short	(.L_17 - .L_16)
	.align		4
.L_16:
        /*0064*/ 	.word	index@($__internal_0_$__cuda_sm3x_div_rn_noftz_f32_slowpath)
        /*0068*/ 	.word	0x00000000


	//----- nvinfo : EIATTR_FRAME_SIZE
	.align		4
.L_17:
        /*006c*/ 	.byte	0x04, 0x11
        /*006e*/ 	.short	(.L_19 - .L_18)
	.align		4
.L_18:
        /*0070*/ 	.word	index@(_Z39CalculateMembraneTimeConstantDerivativePfPKfS1_S1_fi)
        /*0074*/ 	.word	0x00000000


	//----- nvinfo : EIATTR_MIN_STACK_SIZE
	.align		4
.L_19:
        /*0078*/ 	.byte	0x04, 0x12
        /*007a*/ 	.short	(.L_21 - .L_20)
	.align		4
.L_20:
        /*007c*/ 	.word	index@(_Z39CalculateMembraneTimeConstantDerivativePfPKfS1_S1_fi)
        /*0080*/ 	.word	0x00000000


	//----- nvinfo : EIATTR_MIN_STACK_SIZE
	.align		4
.L_21:
        /*0084*/ 	.byte	0x04, 0x12
        /*0086*/ 	.short	(.L_23 - .L_22)
	.align		4
.L_22:
        /*0088*/ 	.word	index@(_Z30CalculateDecayFactorDerivativePfPKfS1_ii)
        /*008c*/ 	.word	0x00000000


	//----- nvinfo : EIATTR_MIN_STACK_SIZE
	.align		4
.L_23:
        /*0090*/ 	.byte	0x04, 0x12
        /*0092*/ 	.short	(.L_25 - .L_24)
	.align		4
.L_24:
        /*0094*/ 	.word	index@(_Z22CalculateTotalGradientPfPKfS1_S1_S1_S1_fii)
        /*0098*/ 	.word	0x00000000


	//----- nvinfo : EIATTR_MIN_STACK_SIZE
	.align		4
.L_25:
        /*009c*/ 	.byte	0x04, 0x12
        /*009e*/ 	.short	(.L_27 - .L_26)
	.align		4
.L_26:
        /*00a0*/ 	.word	index@(_Z24ApproximateSpikeGradientPfPKfffff)
        /*00a4*/ 	.word	0x00000000
.L_27:


//--------------------- .nv.compat                --------------------------
	.section	.nv.compat,"",@"SHT_CUDA_COMPAT_INFO"
	.align	4
        /*0000*/ 	.byte	0x02, 0x09, 0x00, 0x00, 0x02, 0x02, 0x01, 0x00, 0x02, 0x05, 0x05, 0x00, 0x03, 0x07, 0x01, 0x01
        /*0010*/ 	.byte	0x02, 0x03, 0x00, 0x00, 0x02, 0x06, 0x01, 0x00, 0x04, 0x0b, 0x08, 0x00, 0x01, 0x00, 0x00, 0x00
        /*0020*/ 	.byte	0x00, 0x00, 0x00, 0x00


//--------------------- .nv.info._Z39CalculateMembraneTimeConstantDerivativePfPKfS1_S1_fi --------------------------
	.section	.nv.info._Z39CalculateMembraneTimeConstantDerivativePfPKfS1_S1_fi,"",@"SHT_CUDA_INFO"
	.sectionflags	@""
	.align	4


	//----- nvinfo : EIATTR_CUDA_API_VERSION
	.align		4
        /*0000*/ 	.byte	0x04, 0x37
        /*0002*/ 	.short	(.L_29 - .L_28)
.L_28:
        /*0004*/ 	.word	0x00000082


	//----- nvinfo : EIATTR_KPARAM_INFO
	.align		4
.L_29:
        /*0008*/ 	.byte	0x04, 0x17
        /*000a*/ 	.short	(.L_31 - .L_30)
.L_30:
        /*000c*/ 	.word	0x00000000
        /*0010*/ 	.short	0x0005
        /*0012*/ 	.short	0x0024
        /*0014*/ 	.byte	0x00, 0xf0, 0x11, 0x00


	//----- nvinfo : EIATTR_KPARAM_INFO
	.align		4
.L_31:
        /*0018*/ 	.byte	0x04, 0x17
        /*001a*/ 	.short	(.L_33 - .L_32)
.L_32:
        /*001c*/ 	.word	0x00000000
        /*0020*/ 	.short	0x0004
        /*0022*/ 	.short	0x0020
        /*0024*/ 	.byte	0x00, 0xf0, 0x11, 0x00


	//----- nvinfo : EIATTR_KPARAM_INFO
	.align		4
.L_33:
        /*0028*/ 	.byte	0x04, 0x17
        /*002a*/ 	.short	(.L_35 - .L_34)
.L_34:
        /*002c*/ 	.word	0x00000000
        /*0030*/ 	.short	0x0003
        /*0032*/ 	.short	0x0018
        /*0034*/ 	.byte	0x00, 0xf5, 0x21, 0x00


	//----- nvinfo : EIATTR_KPARAM_INFO
	.align		4
.L_35:
        /*0038*/ 	.byte	0x04, 0x17
        /*003a*/ 	.short	(.L_37 - .L_36)
.L_36:
        /*003c*/ 	.word	0x00000000
        /*0040*/ 	.short	0x0002
        /*0042*/ 	.short	0x0010
        /*0044*/ 	.byte	0x00, 0xf5, 0x21, 0x00


	//----- nvinfo : EIATTR_KPARAM_INFO
	.align		4
.L_37:
        /*0048*/ 	.byte	0x04, 0x17
        /*004a*/ 	.short	(.L_39 - .L_38)
.L_38:
        /*004c*/ 	.word	0x00000000
        /*0050*/ 	.short	0x0001
        /*0052*/ 	.short	0x0008
        /*0054*/ 	.byte	0x00, 0xf5, 0x21, 0x00


	//----- nvinfo : EIATTR_KPARAM_INFO
	.align		4
.L_39:
        /*0058*/ 	.byte	0x04, 0x17
        /*005a*/ 	.short	(.L_41 - .L_40)
.L_40:
        /*005c*/ 	.word	0x00000000
        /*0060*/ 	.short	0x0000
        /*0062*/ 	.short	0x0000
        /*0064*/ 	.byte	0x00, 0xf5, 0x21, 0x00


	//----- nvinfo : EIATTR_SPARSE_MMA_MASK
	.align		4
.L_41:
        /*0068*/ 	.byte	0x03, 0x50
        /*006a*/ 	.short	0x0000


	//----- nvinfo : EIATTR_MAXREG_COUNT
	.align		4
        /*006c*/ 	.byte	0x03, 0x1b
        /*006e*/ 	.short	0x00ff


	//----- nvinfo : EIATTR_MERCURY_ISA_VERSION
	.align		4
        /*0070*/ 	.byte	0x03, 0x5f
        /*0072*/ 	.short	0x0101


	//----- nvinfo : EIATTR_VRC_CTA_INIT_COUNT
	.align		4
        /*0074*/ 	.byte	0x02, 0x4a
	.zero		1
	.zero		1


	//----- nvinfo : EIATTR_EXIT_INSTR_OFFSETS
	.align		4
        /*0078*/ 	.byte	0x04, 0x1c
        /*007a*/ 	.short	(.L_43 - .L_42)


	//   ....[0]....
.L_42:
        /*007c*/ 	.word	0x00000090


	//   ....[1]....
        /*0080*/ 	.word	0x00000280


	//----- nvinfo : EIATTR_CRS_STACK_SIZE
	.align		4
.L_43:
        /*0084*/ 	.byte	0x04, 0x1e
        /*0086*/ 	.short	(.L_45 - .L_44)
.L_44:
        /*0088*/ 	.word	0x00000000


	//----- nvinfo : EIATTR_CBANK_PARAM_SIZE
	.align		4
.L_45:
        /*008c*/ 	.byte	0x03, 0x19
        /*008e*/ 	.short	0x0028


	//----- nvinfo : EIATTR_PARAM_CBANK
	.align		4
        /*0090*/ 	.byte	0x04, 0x0a
        /*0092*/ 	.short	(.L_47 - .L_46)
	.align		4
.L_46:
        /*0094*/ 	.word	index@(.nv.constant0._Z39CalculateMembraneTimeConstantDerivativePfPKfS1_S1_fi)
        /*0098*/ 	.short	0x0380
        /*009a*/ 	.short	0x0028


	//----- nvinfo : EIATTR_SW_WAR
	.align		4
.L_47:
        /*009c*/ 	.byte	0x04, 0x36
        /*009e*/ 	.short	(.L_49 - .L_48)
.L_48:
        /*00a0*/ 	.word	0x00000008
.L_49:


//--------------------- .nv.info._Z30CalculateDecayFactorDerivativePfPKfS1_ii --------------------------
	.section	.nv.info._Z30CalculateDecayFactorDerivativePfPKfS1_ii,"",@"SHT_CUDA_INFO"
	.sectionflags	@""
	.align	4


	//----- nvinfo : EIATTR_CUDA_API_VERSION
	.align		4
        /*0000*/ 	.byte	0x04, 0x37
        /*0002*/ 	.short	(.L_51 - .L_50)
.L_50:
        /*0004*/ 	.word	0x00000082


	//----- nvinfo : EIATTR_KPARAM_INFO
	.align		4
.L_51:
        /*0008*/ 	.byte	0x04, 0x17
        /*000a*/ 	.short	(.L_53 - .L_52)
.L_52:
        /*000c*/ 	.word	0x00000000
        /*0010*/ 	.short	0x0004
        /*0012*/ 	.short	0x001c
        /*0014*/ 	.byte	0x00, 0xf0, 0x11, 0x00


	//----- nvinfo : EIATTR_KPARAM_INFO
	.align		4
.L_53:
        /*0018*/ 	.byte	0x04, 0x17
        /*001a*/ 	.short	(.L_55 - .L_54)
.L_54:
        /*001c*/ 	.word	0x00000000
        /*0020*/ 	.short	0x0003
        /*0022*/ 	.short	0x0018
        /*0024*/ 	.byte	0x00, 0xf0, 0x11, 0x00


	//----- nvinfo : EIATTR_KPARAM_INFO
	.align		4
.L_55:
        /*0028*/ 	.byte	0x04, 0x17
        /*002a*/ 	.short	(.L_57 - .L_56)
.L_56:
        /*002c*/ 	.word	0x00000000
        /*0030*/ 	.short	0x0002
        /*0032*/ 	.short	0x0010
        /*0034*/ 	.byte	0x00, 0xf5, 0x21, 0x00


	//----- nvinfo : EIATTR_KPARAM_INFO
	.align		4
.L_57:
        /*0038*/ 	.byte	0x04, 0x17
        /*003a*/ 	.short	(.L_59 - .L_58)
.L_58:
        /*003c*/ 	.word	0x00000000
        /*0040*/ 	.short	0x0001
        /*0042*/ 	.short	0x0008
        /*0044*/ 	.byte	0x00, 0xf5, 0x21, 0x00


	//----- nvinfo : EIATTR_KPARAM_INFO
	.align		4
.L_59:
        /*0048*/ 	.byte	0x04, 0x17
        /*004a*/ 	.short	(.L_61 - .L_60)
.L_60:
        /*004c*/ 	.word	0x00000000
        /*0050*/ 	.short	0x0000
        /*0052*/ 	.short	0x0000
        /*0054*/ 	.byte	0x00, 0xf5, 0x21, 0x00


	//----- nvinfo : EIATTR_SPARSE_MMA_MASK
	.align		4
.L_61:
        /*0058*/ 	.byte	0x03, 0x50
        /*005a*/ 	.short	0x0000


	//----- nvinfo : EIATTR_MAXREG_COUNT
	.align		4
        /*005c*/ 	.byte	0x03, 0x1b
        /*005e*/ 	.short	0x00ff


	//----- nvinfo : EIATTR_MERCURY_ISA_VERSION
	.align		4
        /*0060*/ 	.byte	0x03, 0x5f
        /*0062*/ 	.short	0x0101


	//----- nvinfo : EIATTR_VRC_CTA_INIT_COUNT
	.align		4
        /*0064*/ 	.byte	0x02, 0x4a
	.zero		1
	.zero		1


	//----- nvinfo : EIATTR_EXIT_INSTR_OFFSETS
	.align		4
        /*0068*/ 	.byte	0x04, 0x1c
        /*006a*/ 	.short	(.L_63 - .L_62)


	//   ....[0]....
.L_62:
        /*006c*/ 	.word	0x00000090


	//   ....[1]....
        /*0070*/ 	.word	0x00000d10


	//----- nvinfo : EIATTR_CBANK_PARAM_SIZE
	.align		4
.L_63:
        /*0074*/ 	.byte	0x03, 0x19
        /*0076*/ 	.short	0x0020


	//----- nvinfo : EIATTR_PARAM_CBANK
	.align		4
        /*0078*/ 	.byte	0x04, 0x0a
        /*007a*/ 	.short	(.L_65 - .L_64)
	.align		4
.L_64:
        /*007c*/ 	.word	index@(.nv.constant0._Z30CalculateDecayFactorDerivativePfPKfS1_ii)
        /*0080*/ 	.short	0x0380
        /*0082*/ 	.short	0x0020


	//----- nvinfo : EIATTR_SW_WAR
	.align		4
.L_65:
        /*0084*/ 	.byte	0x04, 0x36
        /*0086*/ 	.short	(.L_67 - .L_66)
.L_66:
        /*0088*/ 	.word	0x00000008
.L_67:


//--------------------- .nv.info._Z22CalculateTotalGradientPfPKfS1_S1_S1_S1_fii --------------------------
	.section	.nv.info._Z22CalculateTotalGradientPfPKfS1_S1_S1_S1_fii,"",@"SHT_CUDA_INFO"
	.sectionflags	@""
	.align	4


	//----- nvinfo : EIATTR_CUDA_API_VERSION
	.align		4
        /*0000*/ 	.byte	0x04, 0x37
        /*0002*/ 	.short	(.L_69 - .L_68)
.L_68:
        /*0004*/ 	.word	0x00000082


	//----- nvinfo : EIATTR_KPARAM_INFO
	.align		4
.L_69:
        /*0008*/ 	.byte	0x04, 0x17
        /*000a*/ 	.short	(.L_71 - .L_70)
.L_70:
        /*000c*/ 	.word	0x00000000
        /*0010*/ 	.short	0x0008
        /*0012*/ 	.short	0x0038
        /*0014*/ 	.byte	0x00, 0xf0, 0x11, 0x00


	//----- nvinfo : EIATTR_KPARAM_INFO
	.align		4
.L_71:
        /*0018*/ 	.byte	0x04, 0x17
        /*001a*/ 	.short	(.L_73 - .L_72)
.L_72:
        /*001c*/ 	.word	0x00000000
        /*0020*/ 	.short	0x0007
        /*0022*/ 	.short	0x0034
        /*0024*/ 	.byte	0x00, 0xf0, 0x11, 0x00


	//----- nvinfo : EIATTR_KPARAM_INFO
	.align		4
.L_73:
        /*0028*/ 	.byte	0x04, 0x17
        /*002a*/ 	.short	(.L_75 - .L_74)
.L_74:
        /*002c*/ 	.word	0x00000000
        /*0030*/ 	.short	0x0006
        /*0032*/ 	.short	0x0030
        /*0034*/ 	.byte	0x00, 0xf0, 0x11, 0x00


	//----- nvinfo : EIATTR_KPARAM_INFO
	.align		4
.L_75:
        /*0038*/ 	.byte	0x04, 0x17
        /*003a*/ 	.short	(.L_77 - .L_76)
.L_76:
        /*003c*/ 	.word	0x00000000
        /*0040*/ 	.short	0x0005
        /*0042*/ 	.short	0x0028
        /*0044*/ 	.byte	0x00, 0xf5, 0x21, 0x00


	//----- nvinfo : EIATTR_KPARAM_INFO
	.align		4
.L_77:
        /*0048*/ 	.byte	0x04, 0x17
        /*004a*/ 	.short	(.L_79 - .L_78)
.L_78:
        /*004c*/ 	.word	0x00000000
        /*0050*/ 	.short	0x0004
        /*0052*/ 	.short	0x0020
        /*0054*/ 	.byte	0x00, 0xf5, 0x21, 0x00


	//----- nvinfo : EIATTR_KPARAM_INFO
	.align		4
.L_79:
        /*0058*/ 	.byte	0x04, 0x17
        /*005a*/ 	.short	(.L_81 - .L_80)
.L_80:
        /*005c*/ 	.word	0x00000000
        /*0060*/ 	.short	0x0003
        /*0062*/ 	.short	0x0018
        /*0064*/ 	.byte	0x00, 0xf5, 0x21, 0x00


	//----- nvinfo : EIATTR_KPARAM_INFO
	.align		4
.L_81:
        /*0068*/ 	.byte	0x04, 0x17
        /*006a*/ 	.short	(.L_83 - .L_82)
.L_82:
        /*006c*/ 	.word	0x00000000
        /*0070*/ 	.short	0x0002
        /*0072*/ 	.short	0x0010
        /*0074*/ 	.byte	0x00, 0xf5, 0x21, 0x00


	//----- nvinfo : EIATTR_KPARAM_INFO
	.align		4
.L_83:
        /*0078*/ 	.byte	0x04, 0x17
        /*007a*/ 	.short	(.L_85 - .L_84)
.L_84:
        /*007c*/ 	.word	0x00000000
        /*0080*/ 	.short	0x0001
        /*0082*/ 	.short	0x0008
        /*0084*/ 	.byte	0x00, 0xf5, 0x21, 0x00


	//----- nvinfo : EIATTR_KPARAM_INFO
	.align		4
.L_85:
        /*0088*/ 	.byte	0x04, 0x17
        /*008a*/ 	.short	(.L_87 - .L_86)
.L_86:
        /*008c*/ 	.word	0x00000000
        /*0090*/ 	.short	0x0000
        /*0092*/ 	.short	0x0000
        /*0094*/ 	.byte	0x00, 0xf5, 0x21, 0x00


	//----- nvinfo : EIATTR_SPARSE_MMA_MASK
	.align		4
.L_87:
        /*0098*/ 	.byte	0x03, 0x50
        /*009a*/ 	.short	0x0000


	//----- nvinfo : EIATTR_MAXREG_COUNT
	.align		4
        /*009c*/ 	.byte	0x03, 0x1b
        /*009e*/ 	.short	0x00ff


	//----- nvinfo : EIATTR_MERCURY_ISA_VERSION
	.align		4
        /*00a0*/ 	.byte	0x03, 0x5f
        /*00a2*/ 	.short	0x0101


	//----- nvinfo : EIATTR_VRC_CTA_INIT_COUNT
	.align		4
        /*00a4*/ 	.byte	0x02, 0x4a
	.zero		1
	.zero		1


	//----- nvinfo : EIATTR_EXIT_INSTR_OFFSETS
	.align		4
        /*00a8*/ 	.byte	0x04, 0x1c
        /*00aa*/ 	.short	(.L_89 - .L_88)


	//   ....[0]....
.L_88:
        /*00ac*/ 	.word	0x000000f0


	//   ....[1]....
        /*00b0*/ 	.word	0x000019f0


	//----- nvinfo : EIATTR_CRS_STACK_SIZE
	.align		4
.L_89:
        /*00b4*/ 	.byte	0x04, 0x1e
        /*00b6*/ 	.short	(.L_91 - .L_90)
.L_90:
        /*00b8*/ 	.word	0x00000000


	//----- nvinfo : EIATTR_CBANK_PARAM_SIZE
	.align		4
.L_91:
        /*00bc*/ 	.byte	0x03, 0x19
        /*00be*/ 	.short	0x003c


	//----- nvinfo : EIATTR_PARAM_CBANK
	.align		4
        /*00c0*/ 	.byte	0x04, 0x0a
        /*00c2*/ 	.short	(.L_93 - .L_92)
	.align		4
.L_92:
        /*00c4*/ 	.word	index@(.nv.constant0._Z22CalculateTotalGradientPfPKfS1_S1_S1_S1_fii)
        /*00c8*/ 	.short	0x0380
        /*00ca*/ 	.short	0x003c


	//----- nvinfo : EIATTR_SW_WAR
	.align		4
.L_93:
        /*00cc*/ 	.byte	0x04, 0x36
        /*00ce*/ 	.short	(.L_95 - .L_94)
.L_94:
        /*00d0*/ 	.word	0x00000008
.L_95:


//--------------------- .nv.info._Z24ApproximateSpikeGradientPfPKfffff --------------------------
	.section	.nv.info._Z24ApproximateSpikeGradientPfPKfffff,"",@"SHT_CUDA_INFO"
	.sectionflags	@""
	.align	4


	//----- nvinfo : EIATTR_CUDA_API_VERSION
	.align		4
        /*0000*/ 	.byte	0x04, 0x37
        /*0002*/ 	.short	(.L_97 - .L_96)
.L_96:
        /*0004*/ 	.word	0x00000082


	//----- nvinfo : EIATTR_KPARAM_INFO
	.align		4
.L_97:
        /*0008*/ 	.byte	0x04, 0x17
        /*000a*/ 	.short	(.L_99 - .L_98)
.L_98:
        /*000c*/ 	.word	0x00000000
        /*0010*/ 	.short	0x0005
        /*0012*/ 	.short	0x001c
        /*0014*/ 	.byte	0x00, 0xf0, 0x11, 0x00


	//----- nvinfo : EIATTR_KPARAM_INFO
	.align		4
.L_99:
        /*0018*/ 	.byte	0x04, 0x17
        /*001a*/ 	.short	(.L_101 - .L_100)
.L_100:
        /*001c*/ 	.word	0x00000000
        /*0020*/ 	.short	0x0004
        /*0022*/ 	.short	0x0018
        /*0024*/ 	.byte	0x00, 0xf0, 0x11, 0x00


	//----- nvinfo : EIATTR_KPARAM_INFO
	.align		4
.L_101:
        /*0028*/ 	.byte	0x04, 0x17
        /*002a*/ 	.short	(.L_103 - .L_102)
.L_102:
        /*002c*/ 	.word	0x00000000
        /*0030*/ 	.short	0x0003
        /*0032*/ 	.short	0x0014
        /*0034*/ 	.byte	0x00, 0xf0, 0x11, 0x00


	//----- nvinfo : EIATTR_KPARAM_INFO
	.align		4
.L_103:
        /*0038*/ 	.byte	0x04, 0x17
        /*003a*/ 	.short	(.L_105 - .L_104)
.L_104:
        /*003c*/ 	.word	0x00000000
        /*0040*/ 	.short	0x0002
        /*0042*/ 	.short	0x0010
        /*0044*/ 	.byte	0x00, 0xf0, 0x11, 0x00


	//----- nvinfo : EIATTR_KPARAM_INFO
	.align		4
.L_105:
        /*0048*/ 	.byte	0x04, 0x17
        /*004a*/ 	.short	(.L_107 - .L_106)
.L_106:
        /*004c*/ 	.word	0x00000000
        /*0050*/ 	.short	0x0001
        /*0052*/ 	.short	0x0008
        /*0054*/ 	.byte	0x00, 0xf5, 0x21, 0x00


	//----- nvinfo : EIATTR_KPARAM_INFO
	.align		4
.L_107:
        /*0058*/ 	.byte	0x04, 0x17
        /*005a*/ 	.short	(.L_109 - .L_108)
.L_108:
        /*005c*/ 	.word	0x00000000
        /*0060*/ 	.short	0x0000
        /*0062*/ 	.short	0x0000
        /*0064*/ 	.byte	0x00, 0xf5, 0x21, 0x00


	//----- nvinfo : EIATTR_SPARSE_MMA_MASK
	.align		4
.L_109:
        /*0068*/ 	.byte	0x03, 0x50
        /*006a*/ 	.short	0x0000


	//----- nvinfo : EIATTR_MAXREG_COUNT
	.align		4
        /*006c*/ 	.byte	0x03, 0x1b
        /*006e*/ 	.short	0x00ff


	//----- nvinfo : EIATTR_MERCURY_ISA_VERSION
	.align		4
        /*0070*/ 	.byte	0x03, 0x5f
        /*0072*/ 	.short	0x0101


	//----- nvinfo : EIATTR_VRC_CTA_INIT_COUNT
	.align		4
        /*0074*/ 	.byte	0x02, 0x4a
	.zero		1
	.zero		1


	//----- nvinfo : EIATTR_EXIT_INSTR_OFFSETS
	.align		4
        /*0078*/ 	.byte	0x04, 0x1c
        /*007a*/ 	.short	(.L_111 - .L_110)


	//   ....[0]....
.L_110:
        /*007c*/ 	.word	0x00000110


	//   ....[1]....
        /*0080*/ 	.word	0x000002d0


	//----- nvinfo : EIATTR_CRS_STACK_SIZE
	.align		4
.L_111:
        /*0084*/ 	.byte	0x04, 0x1e
        /*0086*/ 	.short	(.L_113 - .L_112)
.L_112:
        /*0088*/ 	.word	0x00000000


	//----- nvinfo : EIATTR_CBANK_PARAM_SIZE
	.align		4
.L_113:
        /*008c*/ 	.byte	0x03, 0x19
        /*008e*/ 	.short	0x0020


	//----- nvinfo : EIATTR_PARAM_CBANK
	.align		4
        /*0090*/ 	.byte	0x04, 0x0a
        /*0092*/ 	.short	(.L_115 - .L_114)
	.align		4
.L_114:
        /*0094*/ 	.word	index@(.nv.constant0._Z24ApproximateSpikeGradientPfPKfffff)
        /*0098*/ 	.short	0x0380
        /*009a*/ 	.short	0x0020


	//----- nvinfo : EIATTR_SW_WAR
	.align		4
.L_115:
        /*009c*/ 	.byte	0x04, 0x36
        /*009e*/ 	.short	(.L_117 - .L_116)
.L_116:
        /*00a0*/ 	.word	0x00000008
.L_117:


//--------------------- .nv.callgraph             --------------------------
	.section	.nv.callgraph,"",@"SHT_CUDA_CALLGRAPH"
	.align	4
	.sectionentsize	8
	.align		4
        /*0000*/ 	.word	0x00000000
	.align		4
        /*0004*/ 	.word	0xffffffff
	.align		4
        /*0008*/ 	.word	0x00000000
	.align		4
        /*000c*/ 	.word	0xfffffffe
	.align		4
        /*0010*/ 	.word	0x00000000
	.align		4
        /*0014*/ 	.word	0xfffffffd
	.align		4
        /*0018*/ 	.word	0x00000000
	.align		4
        /*001c*/ 	.word	0xfffffffc


//--------------------- .text._Z39CalculateMembraneTimeConstantDerivativePfPKfS1_S1_fi --------------------------
	.section	.text._Z39CalculateMembraneTimeConstantDerivativePfPKfS1_S1_fi,"ax",@progbits
	.align	128
        .global         _Z39CalculateMembraneTimeConstantDerivativePfPKfS1_S1_fi
        .type           _Z39CalculateMembraneTimeConstantDerivativePfPKfS1_S1_fi,@function
        .size           _Z39CalculateMembraneTimeConstantDerivativePfPKfS1_S1_fi,(.L_x_59 - _Z39CalculateMembraneTimeConstantDerivativePfPKfS1_S1_fi)
        .other          _Z39CalculateMembraneTimeConstantDerivativePfPKfS1_S1_fi,@"STO_CUDA_ENTRY STV_DEFAULT"
_Z39CalculateMembraneTimeConstantDerivativePfPKfS1_S1_fi:
.text._Z39CalculateMembraneTimeConstantDerivativePfPKfS1_S1_fi:
[----:B------:R-:W-:Y:S01]  /*0000*/  LDC R1, c[0x0][0x37c] ;  /* 0x0000df00ff017b82 */ /* 0x000fe20000000800 */
[----:B------:R-:W0:Y:S01]  /*0010*/  S2R R2, SR_TID.Y ;  /* 0x0000000000027919 */ /* 0x000e220000002200 */
[----:B------:R-:W0:Y:S01]  /*0020*/  LDCU UR4, c[0x0][0x360] ;  /* 0x00006c00ff0477ac */ /* 0x000e220008000800 */
[----:B------:R-:W0:Y:S01]  /*0030*/  S2R R5, SR_TID.X ;  /* 0x0000000000057919 */ /* 0x000e220000002100 */
[----:B------:R-:W1:Y:S01]  /*0040*/  LDCU UR5, c[0x0][0x3a4] ;  /* 0x00007480ff0577ac */ /* 0x000e620008000800 */
[----:B------:R-:W2:Y:S01]  /*0050*/  S2R R3, SR_CTAID.X ;  /* 0x0000000000037919 */ /* 0x000ea20000002500 */
[----:B0-----:R-:W-:-:S04]  /*0060*/  IMAD R2, R2, UR4, R5 ;  /* 0x0000000402027c24 */ /* 0x001fc8000f8e0205 */
[----:B--2---:R-:W-:-:S05]  /*0070*/  IMAD R2, R3, 0x400, R2 ;  /* 0x0000040003027824 */ /* 0x004fca00078e0202 */
[----:B-1----:R-:W-:-:S13]  /*0080*/  ISETP.GE.AND P0, PT, R2, UR5, PT ;  /* 0x0000000502007c0c */ /* 0x002fda000bf06270 */
[----:B------:R-:W-:Y:S05]  /*0090*/  @P0 EXIT ;  /* 0x000000000000094d */ /* 0x000fea0003800000 */
[----:B------:R-:W0:Y:S01]  /*00a0*/  LDC.64 R8, c[0x0][0x398] ;  /* 0x0000e600ff087b82 */ /* 0x000e220000000a00 */
[----:B------:R-:W1:Y:S01]  /*00b0*/  LDCU.64 UR4, c[0x0][0x358] ;  /* 0x00006b00ff0477ac */ /* 0x000e620008000a00 */
[----:B------:R-:W2:Y:S06]  /*00c0*/  LDCU UR6, c[0x0][0x3a0] ;  /* 0x00007400ff0677ac */ /* 0x000eac0008000800 */
[----:B------:R-:W3:Y:S08]  /*00d0*/  LDC.64 R6, c[0x0][0x388] ;  /* 0x0000e200ff067b82 */ /* 0x000ef00000000a00 */
[----:B------:R-:W4:Y:S01]  /*00e0*/  LDC.64 R4, c[0x0][0x390] ;  /* 0x0000e400ff047b82 */ /* 0x000f220000000a00 */
[----:B0-----:R-:W-:-:S06]  /*00f0*/  IMAD.WIDE R8, R2, 0x4, R8 ;  /* 0x0000000402087825 */ /* 0x001fcc00078e0208 */
[----:B-1----:R-:W2:Y:S01]  /*0100*/  LDG.E R8, desc[UR4][R8.64] ;  /* 0x0000000408087981 */ /* 0x002ea2000c1e1900 */
[----:B---3--:R-:W-:-:S05]  /*0110*/  IMAD.WIDE R6, R2, 0x4, R6 ;  /* 0x0000000402067825 */ /* 0x008fca00078e0206 */
[----:B------:R-:W3:Y:S01]  /*0120*/  LDG.E R0, desc[UR4][R6.64] ;  /* 0x0000000406007981 */ /* 0x000ee2000c1e1900 */
[----:B----4-:R-:W-:-:S06]  /*0130*/  IMAD.WIDE R4, R2, 0x4, R4 ;  /* 0x0000000402047825 */ /* 0x010fcc00078e0204 */
[----:B------:R0:W5:Y:S01]  /*0140*/  LDG.E R4, desc[UR4][R4.64] ;  /* 0x0000000404047981 */ /* 0x000162000c1e1900 */
[----:B------:R-:W-:Y:S01]  /*0150*/  BSSY.RECONVERGENT B0, `(.L_x_0) ;  /* 0x000000e000007945 */ /* 0x000fe20003800200 */
[----:B--2---:R-:W-:-:S04]  /*0160*/  FMUL R3, R8, R8 ;  /* 0x0000000808037220 */ /* 0x004fc80000400000 */
[----:B------:R-:W1:Y:S01]  /*0170*/  MUFU.RCP R10, R3 ;  /* 0x00000003000a7308 */ /* 0x000e620000001000 */
[----:B---3--:R-:W-:-:S07]  /*0180*/  FMUL R0, R0, UR6 ;  /* 0x0000000600007c20 */ /* 0x008fce0008400000 */
[----:B------:R-:W2:Y:S01]  /*0190*/  FCHK P0, R0, R3 ;  /* 0x0000000300007302 */ /* 0x000ea20000000000 */
[----:B-1----:R-:W-:-:S04]  /*01a0*/  FFMA R11, -R3, R10, 1 ;  /* 0x3f800000030b7423 */ /* 0x002fc8000000010a */
[----:B------:R-:W-:-:S04]  /*01b0*/  FFMA R11, R10, R11, R10 ;  /* 0x0000000b0a0b7223 */ /* 0x000fc8000000000a */
[----:B------:R-:W-:-:S04]  /*01c0*/  FFMA R8, R0, R11, RZ ;  /* 0x0000000b00087223 */ /* 0x000fc800000000ff */
[----:B------:R-:W-:-:S04]  /*01d0*/  FFMA R6, -R3, R8, R0 ;  /* 0x0000000803067223 */ /* 0x000fc80000000100 */
[----:B------:R-:W-:Y:S01]  /*01e0*/  FFMA R11, R11, R6, R8 ;  /* 0x000000060b0b7223 */ /* 0x000fe20000000008 */
[----:B0-2---:R-:W-:Y:S06]  /*01f0*/  @!P0 BRA `(.L_x_1) ;  /* 0x00000000000c8947 */ /* 0x005fec0003800000 */
[----:B------:R-:W-:-:S07]  /*0200*/  MOV R6, 0x220 ;  /* 0x0000022000067802 */ /* 0x000fce0000000f00 */
[----:B-----5:R-:W-:Y:S05]  /*0210*/  CALL.REL.NOINC `($__internal_0_$__cuda_sm3x_div_rn_noftz_f32_slowpath) ;  /* 0x00000000001c7944 */ /* 0x020fea0003c00000 */
[----:B------:R-:W-:-:S07]  /*0220*/  IMAD.MOV.U32 R11, RZ, RZ, R0 ;  /* 0x000000ffff0b7224 */ /* 0x000fce00078e0000 */
.L_x_1:
[----:B------:R-:W-:Y:S05]  /*0230*/  BSYNC.RECONVERGENT B0 ;  /* 0x0000000000007941 */ /* 0x000fea0003800200 */
.L_x_0:
[----:B------:R-:W0:Y:S01]  /*0240*/  LDC.64 R6, c[0x0][0x380] ;  /* 0x0000e000ff067b82 */ /* 0x000e220000000a00 */
[----:B-----5:R-:W-:Y:S01]  /*0250*/  FMUL R11, R4, R11 ;  /* 0x0000000b040b7220 */ /* 0x020fe20000400000 */
[----:B0-----:R-:W-:-:S05]  /*0260*/  IMAD.WIDE R2, R2, 0x4, R6 ;  /* 0x0000000402027825 */ /* 0x001fca00078e0206 */
[----:B------:R-:W-:Y:S01]  /*0270*/  STG.E desc[UR4][R2.64], R11 ;  /* 0x0000000b02007986 */ /* 0x000fe2000c101904 */
[----:B------:R-:W-:Y:S05]  /*0280*/  EXIT ;  /* 0x000000000000794d */ /* 0x000fea0003800000 */
        .weak           $__internal_0_$__cuda_sm3x_div_rn_noftz_f32_slowpath
        .type           $__internal_0_$__cuda_sm3x_div_rn_noftz_f32_slowpath,@function
        .size           $__internal_0_$__cuda_sm3x_div_rn_noftz_f32_slowpath,(.L_x_59 - $__internal_0_$__cuda_sm3x_div_rn_noftz_f32_slowpath)
$__internal_0_$__cuda_sm3x_div_rn_noftz_f32_slowpath:
[--C-:B------:R-:W-:Y:S01]  /*0290*/  SHF.R.U32.HI R7, RZ, 0x17, R3.reuse ;  /* 0x00000017ff077819 */ /* 0x100fe20000011603 */
[----:B------:R-:W-:Y:S01]  /*02a0*/  BSSY.RECONVERGENT B1, `(.L_x_2) ;  /* 0x0000064000017945 */ /* 0x000fe20003800200 */
[--C-:B------:R-:W-:Y:S01]  /*02b0*/  SHF.R.U32.HI R5, RZ, 0x17, R0.reuse ;  /* 0x00000017ff057819 */ /* 0x100fe20000011600 */
[----:B------:R-:W-:Y:S01]  /*02c0*/  IMAD.MOV.U32 R8, RZ, RZ, R0 ;  /* 0x000000ffff087224 */ /* 0x000fe200078e0000 */
[----:B------:R-:W-:Y:S01]  /*02d0*/  LOP3.LUT R7, R7, 0xff, RZ, 0xc0, !PT ;  /* 0x000000ff07077812 */ /* 0x000fe200078ec0ff */
[----:B------:R-:W-:Y:S01]  /*02e0*/  IMAD.MOV.U32 R9, RZ, RZ, R3 ;  /* 0x000000ffff097224 */ /* 0x000fe200078e0003 */
[----:B------:R-:W-:-:S03]  /*02f0*/  LOP3.LUT R5, R5, 0xff, RZ, 0xc0, !PT ;  /* 0x000000ff05057812 */ /* 0x000fc600078ec0ff */
[----:B------:R-:W-:Y:S02]  /*0300*/  VIADD R12, R7, 0xffffffff ;  /* 0xffffffff070c7836 */ /* 0x000fe40000000000 */
[----:B------:R-:W-:-:S03]  /*0310*/  VIADD R11, R5, 0xffffffff ;  /* 0xffffffff050b7836 */ /* 0x000fc60000000000 */
[----:B------:R-:W-:-:S04]  /*0320*/  ISETP.GT.U32.AND P0, PT, R12, 0xfd, PT ;  /* 0x000000fd0c00780c */ /* 0x000fc80003f04070 */
[----:B------:R-:W-:-:S13]  /*0330*/  ISETP.GT.U32.OR P0, PT, R11, 0xfd, P0 ;  /* 0x000000fd0b00780c */ /* 0x000fda0000704470 */
[----:B------:R-:W-:Y:S01]  /*0340*/  @!P0 IMAD.MOV.U32 R10, RZ, RZ, RZ ;  /* 0x000000ffff0a8224 */ /* 0x000fe200078e00ff */
[----:B------:R-:W-:Y:S06]  /*0350*/  @!P0 BRA `(.L_x_3) ;  /* 0x00000000005c8947 */ /* 0x000fec0003800000 */
[----:B------:R-:W-:Y:S02]  /*0360*/  FSETP.GTU.FTZ.AND P0, PT, |R0|, +INF , PT ;  /* 0x7f8000000000780b */ /* 0x000fe40003f1c200 */
[----:B------:R-:W-:-:S04]  /*0370*/  FSETP.GTU.FTZ.AND P1, PT, |R3|, +INF , PT ;  /* 0x7f8000000300780b */ /* 0x000fc80003f3c200 */
[----:B------:R-:W-:-:S13]  /*0380*/  PLOP3.LUT P0, PT, P0, P1, PT, 0xf8, 0x8f ;  /* 0x00000000008f781c */ /* 0x000fda0000703f70 */
[----:B------:R-:W-:Y:S05]  /*0390*/  @P0 BRA `(.L_x_4) ;  /* 0x00000004004c0947 */ /* 0x000fea0003800000 */
[----:B------:R-:W-:-:S13]  /*03a0*/  LOP3.LUT P0, RZ, R9, 0x7fffffff, R8, 0xc8, !PT ;  /* 0x7fffffff09ff7812 */ /* 0x000fda000780c808 */
[----:B------:R-:W-:Y:S05]  /*03b0*/  @!P0 BRA `(.L_x_5) ;  /* 0x00000004003c8947 */ /* 0x000fea0003800000 */
[C---:B------:R-:W-:Y:S02]  /*03c0*/  FSETP.NEU.FTZ.AND P2, PT, |R0|.reuse, +INF , PT ;  /* 0x7f8000000000780b */ /* 0x040fe40003f5d200 */
[----:B------:R-:W-:Y:S02]  /*03d0*/  FSETP.NEU.FTZ.AND P1, PT, |R3|, +INF , PT ;  /* 0x7f8000000300780b */ /* 0x000fe40003f3d200 */
[----:B------:R-:W-:-:S11]  /*03e0*/  FSETP.NEU.FTZ.AND P0, PT, |R0|, +INF , PT ;  /* 0x7f8000000000780b */ /* 0x000fd60003f1d200 */
[----:B------:R-:W-:Y:S05]  /*03f0*/  @!P1 BRA !P2, `(.L_x_5) ;  /* 0x00000004002c9947 */ /* 0x000fea0005000000 */
[----:B------:R-:W-:-:S04]  /*0400*/  LOP3.LUT P2, RZ, R8, 0x7fffffff, RZ, 0xc0, !PT ;  /* 0x7fffffff08ff7812 */ /* 0x000fc8000784c0ff */
[----:B------:R-:W-:-:S13]  /*0410*/  PLOP3.LUT P1, PT, P1, P2, PT, 0x2f, 0xf2 ;  /* 0x0000000000f2781c */ /* 0x000fda0000f24577 */
[----:B------:R-:W-:Y:S05]  /*0420*/  @P1 BRA `(.L_x_6) ;  /* 0x0000000400181947 */ /* 0x000fea0003800000 */
[----:B------:R-:W-:-:S04]  /*0430*/  LOP3.LUT P1, RZ, R9, 0x7fffffff, RZ, 0xc0, !PT ;  /* 0x7fffffff09ff7812 */ /* 0x000fc8000782c0ff */
[----:B------:R-:W-:-:S13]  /*0440*/  PLOP3.LUT P0, PT, P0, P1, PT, 0x2f, 0xf2 ;  /* 0x0000000000f2781c */ /* 0x000fda0000702577 */
[----:B------:R-:W-:Y:S05]  /*0450*/  @P0 BRA `(.L_x_7) ;  /* 0x0000000400000947 */ /* 0x000fea0003800000 */
[----:B------:R-:W-:Y:S02]  /*0460*/  ISETP.GE.AND P0, PT, R11, RZ, PT ;  /* 0x000000ff0b00720c */ /* 0x000fe40003f06270 */
[----:B------:R-:W-:-:S11]  /*0470*/  ISETP.GE.AND P1, PT, R12, RZ, PT ;  /* 0x000000ff0c00720c */ /* 0x000fd60003f26270 */
[----:B------:R-:W-:Y:S02]  /*0480*/  @P0 IMAD.MOV.U32 R10, RZ, RZ, RZ ;  /* 0x000000ffff0a0224 */ /* 0x000fe400078e00ff */
[----:B------:R-:W-:Y:S01]  /*0490*/  @!P0 FFMA R8, R0, 1.84467440737095516160e+19, RZ ;  /* 0x5f80000000088823 */ /* 0x000fe200000000ff */
[----:B------:R-:W-:Y:S02]  /*04a0*/  @!P0 IMAD.MOV.U32 R10, RZ, RZ, -0x40 ;  /* 0xffffffc0ff0a8424 */ /* 0x000fe400078e00ff */
[----:B------:R-:W-:Y:S02]  /*04b0*/  @!P1 FFMA R9, R3, 1.84467440737095516160e+19, RZ ;  /* 0x5f80000003099823 */ /* 0x000fe400000000ff */
[----:B------:R-:W-:-:S07]  /*04c0*/  @!P1 VIADD R10, R10, 0x40 ;  /* 0x000000400a0a9836 */ /* 0x000fce0000000000 */
.L_x_3:
[----:B------:R-:W-:Y:S01]  /*04d0*/  LEA R0, R7, 0xc0800000, 0x17 ;  /* 0xc080000007007811 */ /* 0x000fe200078eb8ff */
[----:B------:R-:W-:Y:S01]  /*04e0*/  VIADD R5, R5, 0xffffff81 ;  /* 0xffffff8105057836 */ /* 0x000fe20000000000 */
[----:B------:R-:W-:Y:S03]  /*04f0*/  BSSY.RECONVERGENT B2, `(.L_x_8) ;  /* 0x0000035000027945 */ /* 0x000fe60003800200 */
[----:B------:R-:W-:Y:S02]  /*0500*/  IMAD.IADD R9, R9, 0x1, -R0 ;  /* 0x0000000109097824 */ /* 0x000fe400078e0a00 */
[C---:B------:R-:W-:Y:S01]  /*0510*/  IMAD R0, R5.reuse, -0x800000, R8 ;  /* 0xff80000005007824 */ /* 0x040fe200078e0208 */
[----:B------:R-:W-:Y:S01]  /*0520*/  IADD3 R5, PT, PT, R5, 0x7f, -R7 ;  /* 0x0000007f05057810 */ /* 0x000fe20007ffe807 */
[----:B------:R-:W0:Y:S01]  /*0530*/  MUFU.RCP R3, R9 ;  /* 0x0000000900037308 */ /* 0x000e220000001000 */
[----:B------:R-:W-:-:S03]  /*0540*/  FADD.FTZ R11, -R9, -RZ ;  /* 0x800000ff090b7221 */ /* 0x000fc60000010100 */
[----:B------:R-:W-:Y:S02]  /*0550*/  IMAD.IADD R5, R5, 0x1, R10 ;  /* 0x0000000105057824 */ /* 0x000fe400078e020a */
[----:B0-----:R-:W-:-:S04]  /*0560*/  FFMA R12, R3, R11, 1 ;  /* 0x3f800000030c7423 */ /* 0x001fc8000000000b */
[----:B------:R-:W-:-:S04]  /*0570*/  FFMA R12, R3, R12, R3 ;  /* 0x0000000c030c7223 */ /* 0x000fc80000000003 */
[----:B------:R-:W-:-:S04]  /*0580*/  FFMA R3, R0, R12, RZ ;  /* 0x0000000c00037223 */ /* 0x000fc800000000ff */
[----:B------:R-:W-:-:S04]  /*0590*/  FFMA R8, R11, R3, R0 ;  /* 0x000000030b087223 */ /* 0x000fc80000000000 */
[----:B------:R-:W-:-:S04]  /*05a0*/  FFMA R13, R12, R8, R3 ;  /* 0x000000080c0d7223 */ /* 0x000fc80000000003 */
[----:B------:R-:W-:-:S04]  /*05b0*/  FFMA R8, R11, R13, R0 ;  /* 0x0000000d0b087223 */ /* 0x000fc80000000000 */
[----:B------:R-:W-:-:S05]  /*05c0*/  FFMA R0, R12, R8, R13 ;  /* 0x000000080c007223 */ /* 0x000fca000000000d */
[----:B------:R-:W-:-:S04]  /*05d0*/  SHF.R.U32.HI R3, RZ, 0x17, R0 ;  /* 0x00000017ff037819 */ /* 0x000fc80000011600 */
[----:B------:R-:W-:-:S05]  /*05e0*/  LOP3.LUT R3, R3, 0xff, RZ, 0xc0, !PT ;  /* 0x000000ff03037812 */ /* 0x000fca00078ec0ff */
[----:B------:R-:W-:-:S04]  /*05f0*/  IMAD.IADD R7, R3, 0x1, R5 ;  /* 0x0000000103077824 */ /* 0x000fc800078e0205 */
[----:B------:R-:W-:-:S05]  /*0600*/  VIADD R3, R7, 0xffffffff ;  /* 0xffffffff07037836 */ /* 0x000fca0000000000 */
[----:B------:R-:W-:-:S13]  /*0610*/  ISETP.GE.U32.AND P0, PT, R3, 0xfe, PT ;  /* 0x000000fe0300780c */ /* 0x000fda0003f06070 */
[----:B------:R-:W-:Y:S05]  /*0620*/  @!P0 BRA `(.L_x_9) ;  /* 0x0000000000808947 */ /* 0x000fea0003800000 */
[----:B------:R-:W-:-:S13]  /*0630*/  ISETP.GT.AND P0, PT, R7, 0xfe, PT ;  /* 0x000000fe0700780c */ /* 0x000fda0003f04270 */
[----:B------:R-:W-:Y:S05]  /*0640*/  @P0 BRA `(.L_x_10) ;  /* 0x00000000006c0947 */ /* 0x000fea0003800000 */
[----:B------:R-:W-:-:S13]  /*0650*/  ISETP.GE.AND P0, PT, R7, 0x1, PT ;  /* 0x000000010700780c */ /* 0x000fda0003f06270 */
[----:B------:R-:W-:Y:S05]  /*0660*/  @P0 BRA `(.L_x_11) ;  /* 0x0000000000740947 */ /* 0x000fea0003800000 */
[----:B------:R-:W-:Y:S02]  /*0670*/  ISETP.GE.AND P0, PT, R7, -0x18, PT ;  /* 0xffffffe80700780c */ /* 0x000fe40003f06270 */
[----:B------:R-:W-:-:S11]  /*0680*/  LOP3.LUT R0, R0, 0x80000000, RZ, 0xc0, !PT ;  /* 0x8000000000007812 */ /* 0x000fd600078ec0ff */
[----:B------:R-:W-:Y:S05]  /*0690*/  @!P0 BRA `(.L_x_11) ;  /* 0x0000000000688947 */ /* 0x000fea0003800000 */
[CC--:B------:R-:W-:Y:S01]  /*06a0*/  FFMA.RZ R3, R12.reuse, R8.reuse, R13 ;  /* 0x000000080c037223 */ /* 0x0c0fe2000000c00d */
[C---:B------:R-:W-:Y:S01]  /*06b0*/  VIADD R10, R7.reuse, 0x20 ;  /* 0x00000020070a7836 */ /* 0x040fe20000000000 */
[C---:B------:R-:W-:Y:S02]  /*06c0*/  ISETP.NE.AND P2, PT, R7.reuse, RZ, PT ;  /* 0x000000ff0700720c */ /* 0x040fe40003f45270 */
[----:B------:R-:W-:Y:S01]  /*06d0*/  ISETP.NE.AND P1, PT, R7, RZ, PT ;  /* 0x000000ff0700720c */ /* 0x000fe20003f25270 */
[----:B------:R-:W-:Y:S01]  /*06e0*/  IMAD.MOV R7, RZ, RZ, -R7 ;  /* 0x000000ffff077224 */ /* 0x000fe200078e0a07 */
[----:B------:R-:W-:Y:S01]  /*06f0*/  LOP3.LUT R5, R3, 0x7fffff, RZ, 0xc0, !PT ;  /* 0x007fffff03057812 */ /* 0x000fe200078ec0ff */
[CCC-:B------:R-:W-:Y:S01]  /*0700*/  FFMA.RP R3, R12.reuse, R8.reuse, R13.reuse ;  /* 0x000000080c037223 */ /* 0x1c0fe2000000800d */
[----:B------:R-:W-:Y:S02]  /*0710*/  FFMA.RM R8, R12, R8, R13 ;  /* 0x000000080c087223 */ /* 0x000fe4000000400d */
[----:B------:R-:W-:-:S03]  /*0720*/  LOP3.LUT R5, R5, 0x800000, RZ, 0xfc, !PT ;  /* 0x0080000005057812 */ /* 0x000fc600078efcff */
[----:B------:R-:W-:Y:S02]  /*0730*/  FSETP.NEU.FTZ.AND P0, PT, R3, R8, PT ;  /* 0x000000080300720b */ /* 0x000fe40003f1d000 */
[----:B------:R-:W-:Y:S02]  /*0740*/  SHF.L.U32 R10, R5, R10, RZ ;  /* 0x0000000a050a7219 */ /* 0x000fe400000006ff */
[----:B------:R-:W-:Y:S02]  /*0750*/  SEL R8, R7, RZ, P2 ;  /* 0x000000ff07087207 */ /* 0x000fe40001000000 */
[----:B------:R-:W-:Y:S02]  /*0760*/  ISETP.NE.AND P1, PT, R10, RZ, P1 ;  /* 0x000000ff0a00720c */ /* 0x000fe40000f25270 */
[----:B------:R-:W-:Y:S02]  /*0770*/  SHF.R.U32.HI R8, RZ, R8, R5 ;  /* 0x00000008ff087219 */ /* 0x000fe40000011605 */
[----:B------:R-:W-:-:S02]  /*0780*/  PLOP3.LUT P0, PT, P0, P1, PT, 0xf8, 0x8f ;  /* 0x00000000008f781c */ /* 0x000fc40000703f70 */
[----:B------:R-:W-:Y:S02]  /*0790*/  SHF.R.U32.HI R10, RZ, 0x1, R8 ;  /* 0x00000001ff0a7819 */ /* 0x000fe40000011608 */
[----:B------:R-:W-:-:S04]  /*07a0*/  SEL R3, RZ, 0x1, !P0 ;  /* 0x00000001ff037807 */ /* 0x000fc80004000000 */
[----:B------:R-:W-:-:S04]  /*07b0*/  LOP3.LUT R3, R3, 0x1, R10, 0xf8, !PT ;  /* 0x0000000103037812 */ /* 0x000fc800078ef80a */
[----:B------:R-:W-:-:S05]  /*07c0*/  LOP3.LUT R3, R3, R8, RZ, 0xc0, !PT ;  /* 0x0000000803037212 */ /* 0x000fca00078ec0ff */
[----:B------:R-:W-:-:S05]  /*07d0*/  IMAD.IADD R3, R10, 0x1, R3 ;  /* 0x000000010a037824 */ /* 0x000fca00078e0203 */
[----:B------:R-:W-:Y:S01]  /*07e0*/  LOP3.LUT R0, R3, R0, RZ, 0xfc, !PT ;  /* 0x0000000003007212 */ /* 0x000fe200078efcff */
[----:B------:R-:W-:Y:S06]  /*07f0*/  BRA `(.L_x_11) ;  /* 0x0000000000107947 */ /* 0x000fec0003800000 */
.L_x_10:
[----:B------:R-:W-:-:S04]  /*0800*/  LOP3.LUT R0, R0, 0x80000000, RZ, 0xc0, !PT ;  /* 0x8000000000007812 */ /* 0x000fc800078ec0ff */
[----:B------:R-:W-:Y:S01]  /*0810*/  LOP3.LUT R0, R0, 0x7f800000, RZ, 0xfc, !PT ;  /* 0x7f80000000007812 */ /* 0x000fe200078efcff */
[----:B------:R-:W-:Y:S06]  /*0820*/  BRA `(.L_x_11) ;  /* 0x0000000000047947 */ /* 0x000fec0003800000 */
.L_x_9:
[----:B------:R-:W-:-:S07]  /*0830*/  IMAD R0, R5, 0x800000, R0 ;  /* 0x0080000005007824 */ /* 0x000fce00078e0200 */
.L_x_11:
[----:B------:R-:W-:Y:S05]  /*0840*/  BSYNC.RECONVERGENT B2 ;  /* 0x0000000000027941 */ /* 0x000fea0003800200 */
.L_x_8:
[----:B------:R-:W-:Y:S05]  /*0850*/  BRA `(.L_x_12) ;  /* 0x0000000000207947 */ /* 0x000fea0003800000 */
.L_x_7:
[----:B------:R-:W-:-:S04]  /*0860*/  LOP3.LUT R0, R9, 0x80000000, R8, 0x48, !PT ;  /* 0x8000000009007812 */ /* 0x000fc800078e4808 */
[----:B------:R-:W-:Y:S01]  /*0870*/  LOP3.LUT R0, R0, 0x7f800000, RZ, 0xfc, !PT ;  /* 0x7f80000000007812 */ /* 0x000fe200078efcff */
[----:B------:R-:W-:Y:S06]  /*0880*/  BRA `(.L_x_12) ;  /* 0x0000000000147947 */ /* 0x000fec0003800000 */
.L_x_6:
[----:B------:R-:W-:Y:S01]  /*0890*/  LOP3.LUT R0, R9, 0x80000000, R8, 0x48, !PT ;  /* 0x8000000009007812 */ /* 0x000fe200078e4808 */
[----:B------:R-:W-:Y:S06]  /*08a0*/  BRA `(.L_x_12) ;  /* 0x00000000000c7947 */ /* 0x000fec0003800000 */
.L_x_5:
[----:B------:R-:W0:Y:S01]  /*08b0*/  MUFU.RSQ R0, -QNAN ;  /* 0xffc0000000007908 */ /* 0x000e220000001400 */
[----:B------:R-:W-:Y:S05]  /*08c0*/  BRA `(.L_x_12) ;  /* 0x0000000000047947 */ /* 0x000fea0003800000 */
.L_x_4:
[----:B------:R-:W-:-:S07]  /*08d0*/  FADD.FTZ R0, R0, R3 ;  /* 0x0000000300007221 */ /* 0x000fce0000010000 */
.L_x_12:
[----:B------:R-:W-:Y:S05]  /*08e0*/  BSYNC.RECONVERGENT B1 ;  /* 0x0000000000017941 */ /* 0x000fea0003800200 */
.L_x_2:
[----:B------:R-:W-:-:S04]  /*08f0*/  IMAD.MOV.U32 R7, RZ, RZ, 0x0 ;  /* 0x00000000ff077424 */ /* 0x000fc800078e00ff */
[----:B0-----:R-:W-:Y:S05]  /*0900*/  RET.REL.NODEC R6 `(_Z39CalculateMembraneTimeConstantDerivativePfPKfS1_S1_fi) ;  /* 0xfffffff406bc7950 */ /* 0x001fea0003c3ffff */
.L_x_13:
[----:B------:R-:W-:-:S00]  /*0910*/  BRA `(.L_x_13) ;  /* 0xfffffffc00fc7947 */ /* 0x000fc0000383ffff */
[----:B------:R-:W-:-:S00]  /*0920*/  NOP ;  /* 0x0000000000007918 */ /* 0x000fc00000000000 */
        /* <DEDUP_REMOVED lines=13> */
.L_x_59:


//--------------------- .text._Z30CalculateDecayFactorDerivativePfPKfS1_ii --------------------------
	.section	.text._Z30CalculateDecayFactorDerivativePfPKfS1_ii,"ax",@progbits
	.align	128
        .global         _Z30CalculateDecayFactorDerivativePfPKfS1_ii
        .type           _Z30CalculateDecayFactorDerivativePfPKfS1_ii,@function
        .size           _Z30CalculateDecayFactorDerivativePfPKfS1_ii,(.L_x_62 - _Z30CalculateDecayFactorDerivativePfPKfS1_ii)
        .other          _Z30CalculateDecayFactorDerivativePfPKfS1_ii,@"STO_CUDA_ENTRY STV_DEFAULT"
_Z30CalculateDecayFactorDerivativePfPKfS1_ii:
.text._Z30CalculateDecayFactorDerivativePfPKfS1_ii:
[----:B------:R-:W-:Y:S01]  /*0000*/  LDC R1, c[0x0][0x37c] ;  /* 0x0000df00ff017b82 */ /* 0x000fe20000000800 */
[----:B------:R-:W0:Y:S01]  /*0010*/  S2R R3, SR_TID.Y ;  /* 0x0000000000037919 */ /* 0x000e220000002200 */
[----:B------:R-:W0:Y:S06]  /*0020*/  LDCU UR4, c[0x0][0x360] ;  /* 0x00006c00ff0477ac */ /* 0x000e2c0008000800 */
[----:B------:R-:W1:Y:S01]  /*0030*/  LDC R2, c[0x0][0x39c] ;  /* 0x0000e700ff027b82 */ /* 0x000e620000000800 */
[----:B------:R-:W0:Y:S01]  /*0040*/  S2R R4, SR_TID.X ;  /* 0x0000000000047919 */ /* 0x000e220000002100 */
[----:B------:R-:W2:Y:S01]  /*0050*/  S2R R0, SR_CTAID.X ;  /* 0x0000000000007919 */ /* 0x000ea20000002500 */
[----:B0-----:R-:W-:-:S05]  /*0060*/  IMAD R3, R3, UR4, R4 ;  /* 0x0000000403037c24 */ /* 0x001fca000f8e0204 */
[----:B--2---:R-:W-:-:S04]  /*0070*/  LEA R5, R0, R3, 0xa ;  /* 0x0000000300057211 */ /* 0x004fc800078e50ff */
[----:B-1----:R-:W-:-:S13]  /*0080*/  ISETP.GE.AND P0, PT, R5, R2, PT ;  /* 0x000000020500720c */ /* 0x002fda0003f06270 */
[----:B------:R-:W-:Y:S05]  /*0090*/  @P0 EXIT ;  /* 0x000000000000094d */ /* 0x000fea0003800000 */
[----:B------:R-:W0:Y:S01]  /*00a0*/  LDCU UR5, c[0x0][0x398] ;  /* 0x00007300ff0577ac */ /* 0x000e220008000800 */
[----:B------:R-:W-:Y:S01]  /*00b0*/  HFMA2 R12, -RZ, RZ, 0, 0 ;  /* 0x00000000ff0c7431 */ /* 0x000fe200000001ff */
[----:B------:R-:W1:Y:S01]  /*00c0*/  LDCU.64 UR8, c[0x0][0x358] ;  /* 0x00006b00ff0877ac */ /* 0x000e620008000a00 */
[----:B0-----:R-:W-:-:S09]  /*00d0*/  UISETP.GE.AND UP0, UPT, UR5, 0x1, UPT ;  /* 0x000000010500788c */ /* 0x001fd2000bf06270 */
[----:B-1----:R-:W-:Y:S05]  /*00e0*/  BRA.U !UP0, `(.L_x_14) ;  /* 0x0000000908f47547 */ /* 0x002fea000b800000 */
[----:B------:R-:W-:Y:S01]  /*00f0*/  UISETP.GE.U32.AND UP1, UPT, UR5, 0x10, UPT ;  /* 0x000000100500788c */ /* 0x000fe2000bf26070 */
[----:B------:R-:W-:Y:S01]  /*0100*/  MOV R12, RZ ;  /* 0x000000ff000c7202 */ /* 0x000fe20000000f00 */
[----:B------:R-:W-:Y:S01]  /*0110*/  ULOP3.LUT UR6, UR5, 0xf, URZ, 0xc0, !UPT ;  /* 0x0000000f05067892 */ /* 0x000fe2000f8ec0ff */
[----:B------:R-:W-:-:S03]  /*0120*/  UMOV UR4, URZ ;  /* 0x000000ff00047c82 */ /* 0x000fc60008000000 */
[----:B------:R-:W-:-:S03]  /*0130*/  UISETP.NE.AND UP0, UPT, UR6, URZ, UPT ;  /* 0x000000ff0600728c */ /* 0x000fc6000bf05270 */
[----:B------:R-:W-:Y:S08]  /*0140*/  BRA.U !UP1, `(.L_x_15) ;  /* 0x0000000509687547 */ /* 0x000ff0000b800000 */
[----:B------:R-:W-:Y:S01]  /*0150*/  ULOP3.LUT UR4, UR5, 0x7ffffff0, URZ, 0xc0, !UPT ;  /* 0x7ffffff005047892 */ /* 0x000fe2000f8ec0ff */
[----:B------:R-:W-:Y:S02]  /*0160*/  MOV R12, RZ ;  /* 0x000000ff000c7202 */ /* 0x000fe40000000f00 */
[----:B------:R-:W-:Y:S01]  /*0170*/  MOV R7, R5 ;  /* 0x0000000500077202 */ /* 0x000fe20000000f00 */
[----:B------:R-:W-:-:S12]  /*0180*/  UIADD3 UR7, UPT, UPT, -UR4, URZ, URZ ;  /* 0x000000ff04077290 */ /* 0x000fd8000fffe1ff */
.L_x_16:
[----:B------:R-:W0:Y:S08]  /*0190*/  LDC.64 R8, c[0x0][0x388] ;  /* 0x0000e200ff087b82 */ /* 0x000e300000000a00 */
[----:B------:R-:W1:Y:S01]  /*01a0*/  LDC.64 R18, c[0x0][0x390] ;  /* 0x0000e400ff127b82 */ /* 0x000e620000000a00 */
[----:B0-----:R-:W-:-:S05]  /*01b0*/  IMAD.WIDE R8, R7, 0x4, R8 ;  /* 0x0000000407087825 */ /* 0x001fca00078e0208 */
[----:B------:R-:W2:Y:S01]  /*01c0*/  LDG.E R13, desc[UR8][R8.64] ;  /* 0x00000008080d7981 */ /* 0x000ea2000c1e1900 */
[----:B------:R-:W-:-:S04]  /*01d0*/  IMAD.WIDE R28, R2, 0x4, R8 ;  /* 0x00000004021c7825 */ /* 0x000fc800078e0208 */
[----:B-1----:R-:W-:Y:S01]  /*01e0*/  IMAD.WIDE R18, R7, 0x4, R18 ;  /* 0x0000000407127825 */ /* 0x002fe200078e0212 */
[----:B------:R-:W3:Y:S03]  /*01f0*/  LDG.E R6, desc[UR8][R28.64] ;  /* 0x000000081c067981 */ /* 0x000ee6000c1e1900 */
[C---:B------:R-:W-:Y:S02]  /*0200*/  IMAD.WIDE R16, R2.reuse, 0x4, R18 ;  /* 0x0000000402107825 */ /* 0x040fe400078e0212 */
[----:B------:R-:W2:Y:S02]  /*0210*/  LDG.E R18, desc[UR8][R18.64] ;  /* 0x0000000812127981 */ /* 0x000ea4000c1e1900 */
[C---:B------:R-:W-:Y:S02]  /*0220*/  IMAD.WIDE R20, R2.reuse, 0x4, R28 ;  /* 0x0000000402147825 */ /* 0x040fe400078e021c */
[----:B------:R0:W3:Y:S04]  /*0230*/  LDG.E R11, desc[UR8][R16.64] ;  /* 0x00000008100b7981 */ /* 0x0000e8000c1e1900 */
[----:B------:R1:W4:Y:S01]  /*0240*/  LDG.E R26, desc[UR8][R20.64] ;  /* 0x00000008141a7981 */ /* 0x000322000c1e1900 */
[----:B0-----:R-:W-:-:S04]  /*0250*/  IMAD.WIDE R16, R2, 0x4, R16 ;  /* 0x0000000402107825 */ /* 0x001fc800078e0210 */
[C---:B-1----:R-:W-:Y:S01]  /*0260*/  IMAD.WIDE R20, R2.reuse, 0x4, R20 ;  /* 0x0000000402147825 */ /* 0x042fe200078e0214 */
[----:B------:R-:W4:Y:S03]  /*0270*/  LDG.E R4, desc[UR8][R16.64] ;  /* 0x0000000810047981 */ /* 0x000f26000c1e1900 */
[C---:B------:R-:W-:Y:S01]  /*0280*/  IMAD.WIDE R22, R2.reuse, 0x4, R16 ;  /* 0x0000000402167825 */ /* 0x040fe200078e0210 */
[----:B------:R-:W5:Y:S03]  /*0290*/  LDG.E R24, desc[UR8][R20.64] ;  /* 0x0000000814187981 */ /* 0x000f66000c1e1900 */
[C---:B------:R-:W-:Y:S01]  /*02a0*/  IMAD.WIDE R14, R2.reuse, 0x4, R20 ;  /* 0x00000004020e7825 */ /* 0x040fe200078e0214 */
[----:B------:R0:W5:Y:S04]  /*02b0*/  LDG.E R9, desc[UR8][R22.64] ;  /* 0x0000000816097981 */ /* 0x000168000c1e1900 */
[----:B------:R1:W5:Y:S01]  /*02c0*/  LDG.E R27, desc[UR8][R14.64] ;  /* 0x000000080e1b7981 */ /* 0x000362000c1e1900 */
[----:B0-----:R-:W-:-:S05]  /*02d0*/  IMAD.WIDE R22, R2, 0x4, R22 ;  /* 0x0000000402167825 */ /* 0x001fca00078e0216 */
[----:B------:R-:W5:Y:S01]  /*02e0*/  LDG.E R10, desc[UR8][R22.64] ;  /* 0x00000008160a7981 */ /* 0x000f62000c1e1900 */
[----:B-1----:R-:W-:-:S04]  /*02f0*/  IMAD.WIDE R14, R2, 0x4, R14 ;  /* 0x00000004020e7825 */ /* 0x002fc800078e020e */
[C---:B------:R-:W-:Y:S01]  /*0300*/  IMAD.WIDE R28, R2.reuse, 0x4, R22 ;  /* 0x00000004021c7825 */ /* 0x040fe200078e0216 */
[----:B------:R-:W5:Y:S03]  /*0310*/  LDG.E R25, desc[UR8][R14.64] ;  /* 0x000000080e197981 */ /* 0x000f66000c1e1900 */
[C---:B------:R-:W-:Y:S01]  /*0320*/  IMAD.WIDE R16, R2.reuse, 0x4, R14 ;  /* 0x0000000402107825 */ /* 0x040fe200078e020e */
[----:B------:R0:W5:Y:S04]  /*0330*/  LDG.E R8, desc[UR8][R28.64] ;  /* 0x000000081c087981 */ /* 0x000168000c1e1900 */
[----:B------:R1:W5:Y:S01]  /*0340*/  LDG.E R20, desc[UR8][R16.64] ;  /* 0x0000000810147981 */ /* 0x000362000c1e1900 */
[----:B0-----:R-:W-:-:S05]  /*0350*/  IMAD.WIDE R28, R2, 0x4, R28 ;  /* 0x00000004021c7825 */ /* 0x001fca00078e021c */
[----:B------:R3:W5:Y:S01]  /*0360*/  LDG.E R21, desc[UR8][R28.64] ;  /* 0x000000081c157981 */ /* 0x000762000c1e1900 */
[----:B-1----:R-:W-:-:S04]  /*0370*/  IMAD.WIDE R16, R2, 0x4, R16 ;  /* 0x0000000402107825 */ /* 0x002fc800078e0210 */
[----:B------:R-:W-:-:S04]  /*0380*/  IMAD.WIDE R14, R2, 0x4, R28 ;  /* 0x00000004020e7825 */ /* 0x000fc800078e021c */
[----:B------:R-:W-:-:S04]  /*0390*/  IMAD.WIDE R22, R2, 0x4, R16 ;  /* 0x0000000402167825 */ /* 0x000fc800078e0210 */
[----:B--2---:R-:W-:Y:S01]  /*03a0*/  FFMA R13, R13, R18, R12 ;  /* 0x000000120d0d7223 */ /* 0x004fe2000000000c */
[----:B------:R-:W-:-:S04]  /*03b0*/  IMAD.WIDE R18, R2, 0x4, R14 ;  /* 0x0000000402127825 */ /* 0x000fc800078e020e */
[----:B---3--:R-:W-:Y:S01]  /*03c0*/  FFMA R29, R6, R11, R13 ;  /* 0x0000000b061d7223 */ /* 0x008fe2000000000d */
[C---:B------:R-:W-:Y:S01]  /*03d0*/  IMAD.WIDE R12, R2.reuse, 0x4, R22 ;  /* 0x00000004020c7825 */ /* 0x040fe200078e0216 */
[----:B------:R0:W2:Y:S04]  /*03e0*/  LDG.E R11, desc[UR8][R16.64] ;  /* 0x00000008100b7981 */ /* 0x0000a8000c1e1900 */
[----:B------:R1:W3:Y:S04]  /*03f0*/  LDG.E R28, desc[UR8][R12.64] ;  /* 0x000000080c1c7981 */ /* 0x0002e8000c1e1900 */
[----:B------:R1:W3:Y:S01]  /*0400*/  LDG.E R6, desc[UR8][R22.64] ;  /* 0x0000000816067981 */ /* 0x0002e2000c1e1900 */
[----:B0-----:R-:W-:-:S04]  /*0410*/  IMAD.WIDE R16, R2, 0x4, R18 ;  /* 0x0000000402107825 */ /* 0x001fc800078e0212 */
[----:B----4-:R-:W-:Y:S01]  /*0420*/  FFMA R26, R26, R4, R29 ;  /* 0x000000041a1a7223 */ /* 0x010fe2000000001d */
[C---:B-1----:R-:W-:Y:S01]  /*0430*/  IMAD.WIDE R12, R2.reuse, 0x4, R12 ;  /* 0x00000004020c7825 */ /* 0x042fe200078e020c */
[----:B------:R0:W2:Y:S04]  /*0440*/  LDG.E R4, desc[UR8][R14.64] ;  /* 0x000000080e047981 */ /* 0x0000a8000c1e1900 */
[----:B------:R-:W4:Y:S01]  /*0450*/  LDG.E R29, desc[UR8][R16.64] ;  /* 0x00000008101d7981 */ /* 0x000f22000c1e1900 */
[----:B------:R-:W-:-:S04]  /*0460*/  IMAD.WIDE R22, R2, 0x4, R12 ;  /* 0x0000000402167825 */ /* 0x000fc800078e020c */
[----:B-----5:R-:W-:Y:S02]  /*0470*/  FFMA R24, R24, R9, R26 ;  /* 0x0000000918187223 */ /* 0x020fe4000000001a */
[----:B------:R1:W3:Y:S01]  /*0480*/  LDG.E R9, desc[UR8][R18.64] ;  /* 0x0000000812097981 */ /* 0x0002e2000c1e1900 */
[----:B0-----:R-:W-:-:S03]  /*0490*/  IMAD.WIDE R14, R2, 0x4, R16 ;  /* 0x00000004020e7825 */ /* 0x001fc600078e0210 */
[----:B------:R0:W5:Y:S01]  /*04a0*/  LDG.E R26, desc[UR8][R12.64] ;  /* 0x000000080c1a7981 */ /* 0x000162000c1e1900 */
[----:B-1----:R-:W-:-:S04]  /*04b0*/  IMAD.WIDE R18, R2, 0x4, R14 ;  /* 0x0000000402127825 */ /* 0x002fc800078e020e */
[----:B------:R-:W-:Y:S02]  /*04c0*/  FFMA R24, R27, R10, R24 ;  /* 0x0000000a1b187223 */ /* 0x000fe40000000018 */
[----:B------:R1:W5:Y:S01]  /*04d0*/  LDG.E R10, desc[UR8][R22.64] ;  /* 0x00000008160a7981 */ /* 0x000362000c1e1900 */
[----:B0-----:R-:W-:-:S03]  /*04e0*/  IMAD.WIDE R12, R2, 0x4, R18 ;  /* 0x00000004020c7825 */ /* 0x001fc600078e0212 */
[----:B------:R0:W5:Y:S01]  /*04f0*/  LDG.E R27, desc[UR8][R14.64] ;  /* 0x000000080e1b7981 */ /* 0x000162000c1e1900 */
[----:B-1----:R-:W-:-:S04]  /*0500*/  IMAD.WIDE R22, R2, 0x4, R22 ;  /* 0x0000000402167825 */ /* 0x002fc800078e0216 */
[----:B------:R-:W-:Y:S01]  /*0510*/  FFMA R25, R25, R8, R24 ;  /* 0x0000000819197223 */ /* 0x000fe20000000018 */
[----:B------:R-:W5:Y:S01]  /*0520*/  LDG.E R19, desc[UR8][R18.64] ;  /* 0x0000000812137981 */ /* 0x000f62000c1e1900 */
[----:B------:R-:W-:-:S03]  /*0530*/  IMAD.WIDE R16, R2, 0x4, R12 ;  /* 0x0000000402107825 */ /* 0x000fc600078e020c */
[----:B------:R1:W5:Y:S01]  /*0540*/  LDG.E R13, desc[UR8][R12.64] ;  /* 0x000000080c0d7981 */ /* 0x000362000c1e1900 */
[----:B0-----:R-:W-:-:S03]  /*0550*/  IMAD.WIDE R14, R2, 0x4, R22 ;  /* 0x00000004020e7825 */ /* 0x001fc600078e0216 */
[----:B------:R0:W5:Y:S01]  /*0560*/  LDG.E R8, desc[UR8][R22.64] ;  /* 0x0000000816087981 */ /* 0x000162000c1e1900 */
[----:B-1----:R-:W-:Y:S01]  /*0570*/  FFMA R12, R20, R21, R25 ;  /* 0x00000015140c7223 */ /* 0x002fe20000000019 */
[C---:B------:R-:W-:Y:S02]  /*0580*/  IMAD.WIDE R20, R2.reuse, 0x4, R14 ;  /* 0x0000000402147825 */ /* 0x040fe400078e020e */
[----:B------:R-:W5:Y:S02]  /*0590*/  LDG.E R14, desc[UR8][R14.64] ;  /* 0x000000080e0e7981 */ /* 0x000f64000c1e1900 */
[C---:B------:R-:W-:Y:S02]  /*05a0*/  IMAD.WIDE R24, R2.reuse, 0x4, R16 ;  /* 0x0000000402187825 */ /* 0x040fe400078e0210 */
[----:B------:R-:W5:Y:S02]  /*05b0*/  LDG.E R17, desc[UR8][R16.64] ;  /* 0x0000000810117981 */ /* 0x000f64000c1e1900 */
[----:B0-----:R-:W-:-:S02]  /*05c0*/  IMAD.WIDE R22, R2, 0x4, R20 ;  /* 0x0000000402167825 */ /* 0x001fc400078e0214 */
[----:B------:R-:W5:Y:S04]  /*05d0*/  LDG.E R15, desc[UR8][R20.64] ;  /* 0x00000008140f7981 */ /* 0x000f68000c1e1900 */
[----:B------:R0:W5:Y:S04]  /*05e0*/  LDG.E R16, desc[UR8][R24.64] ;  /* 0x0000000818107981 */ /* 0x000168000c1e1900 */
[----:B------:R-:W5:Y:S01]  /*05f0*/  LDG.E R22, desc[UR8][R22.64] ;  /* 0x0000000816167981 */ /* 0x000f62000c1e1900 */
[----:B0-----:R-:W-:-:S05]  /*0600*/  IMAD.WIDE R24, R2, 0x4, R24 ;  /* 0x0000000402187825 */ /* 0x001fca00078e0218 */
[----:B------:R-:W5:Y:S01]  /*0610*/  LDG.E R18, desc[UR8][R24.64] ;  /* 0x0000000818127981 */ /* 0x000f62000c1e1900 */
[----:B------:R-:W-:-:S04]  /*0620*/  UIADD3 UR7, UPT, UPT, UR7, 0x10, URZ ;  /* 0x0000001007077890 */ /* 0x000fc8000fffe0ff */
[----:B------:R-:W-:Y:S01]  /*0630*/  UISETP.NE.AND UP1, UPT, UR7, URZ, UPT ;  /* 0x000000ff0700728c */ /* 0x000fe2000bf25270 */
[----:B------:R-:W-:Y:S01]  /*0640*/  LEA R7, R2, R7, 0x4 ;  /* 0x0000000702077211 */ /* 0x000fe200078e20ff */
[----:B--2---:R-:W-:-:S04]  /*0650*/  FFMA R11, R11, R4, R12 ;  /* 0x000000040b0b7223 */ /* 0x004fc8000000000c */
[----:B---3--:R-:W-:-:S04]  /*0660*/  FFMA R9, R6, R9, R11 ;  /* 0x0000000906097223 */ /* 0x008fc8000000000b */
[----:B----4-:R-:W-:-:S04]  /*0670*/  FFMA R9, R28, R29, R9 ;  /* 0x0000001d1c097223 */ /* 0x010fc80000000009 */
[----:B-----5:R-:W-:-:S04]  /*0680*/  FFMA R9, R26, R27, R9 ;  /* 0x0000001b1a097223 */ /* 0x020fc80000000009 */
[----:B------:R-:W-:-:S04]  /*0690*/  FFMA R9, R10, R19, R9 ;  /* 0x000000130a097223 */ /* 0x000fc80000000009 */
[----:B------:R-:W-:-:S04]  /*06a0*/  FFMA R9, R8, R13, R9 ;  /* 0x0000000d08097223 */ /* 0x000fc80000000009 */
[----:B------:R-:W-:-:S04]  /*06b0*/  FFMA R14, R14, R17, R9 ;  /* 0x000000110e0e7223 */ /* 0x000fc80000000009 */
[----:B------:R-:W-:-:S04]  /*06c0*/  FFMA R15, R15, R16, R14 ;  /* 0x000000100f0f7223 */ /* 0x000fc8000000000e */
[----:B------:R-:W-:Y:S01]  /*06d0*/  FFMA R12, R22, R18, R15 ;  /* 0x00000012160c7223 */ /* 0x000fe2000000000f */
[----:B------:R-:W-:Y:S06]  /*06e0*/  BRA.U UP1, `(.L_x_16) ;  /* 0xfffffff901a87547 */ /* 0x000fec000b83ffff */
.L_x_15:
[----:B------:R-:W-:Y:S05]  /*06f0*/  BRA.U !UP0, `(.L_x_14) ;  /* 0x0000000508707547 */ /* 0x000fea000b800000 */
[----:B------:R-:W-:Y:S02]  /*0700*/  UISETP.GE.U32.AND UP0, UPT, UR6, 0x8, UPT ;  /* 0x000000080600788c */ /* 0x000fe4000bf06070 */
[----:B------:R-:W-:-:S04]  /*0710*/  ULOP3.LUT UR7, UR5, 0x7, URZ, 0xc0, !UPT ;  /* 0x0000000705077892 */ /* 0x000fc8000f8ec0ff */
[----:B------:R-:W-:-:S03]  /*0720*/  UISETP.NE.AND UP1, UPT, UR7, URZ, UPT ;  /* 0x000000ff0700728c */ /* 0x000fc6000bf25270 */
[----:B------:R-:W-:Y:S08]  /*0730*/  BRA.U !UP0, `(.L_x_17) ;  /* 0x0000000108b07547 */ /* 0x000ff0000b800000 */
[----:B------:R-:W0:Y:S01]  /*0740*/  LDC.64 R20, c[0x0][0x388] ;  /* 0x0000e200ff147b82 */ /* 0x000e220000000a00 */
[----:B------:R-:W-:-:S07]  /*0750*/  IMAD R7, R2, UR4, R5 ;  /* 0x0000000402077c24 */ /* 0x000fce000f8e0205 */
[----:B------:R-:W1:Y:S01]  /*0760*/  LDC.64 R26, c[0x0][0x390] ;  /* 0x0000e400ff1a7b82 */ /* 0x000e620000000a00 */
[----:B0-----:R-:W-:-:S05]  /*0770*/  IMAD.WIDE R20, R7, 0x4, R20 ;  /* 0x0000000407147825 */ /* 0x001fca00078e0214 */
[----:B------:R0:W2:Y:S01]  /*0780*/  LDG.E R13, desc[UR8][R20.64] ;  /* 0x00000008140d7981 */ /* 0x0000a2000c1e1900 */
[----:B------:R-:W-:-:S04]  /*0790*/  IMAD.WIDE R24, R2, 0x4, R20 ;  /* 0x0000000402187825 */ /* 0x000fc800078e0214 */
[----:B-1----:R-:W-:Y:S01]  /*07a0*/  IMAD.WIDE R26, R7, 0x4, R26 ;  /* 0x00000004071a7825 */ /* 0x002fe200078e021a */
[----:B------:R-:W3:Y:S03]  /*07b0*/  LDG.E R8, desc[UR8][R24.64] ;  /* 0x0000000818087981 */ /* 0x000ee6000c1e1900 */
[----:B------:R-:W-:-:S04]  /*07c0*/  IMAD.WIDE R6, R2, 0x4, R24 ;  /* 0x0000000402067825 */ /* 0x000fc800078e0218 */
[C---:B------:R-:W-:Y:S02]  /*07d0*/  IMAD.WIDE R22, R2.reuse, 0x4, R26 ;  /* 0x0000000402167825 */ /* 0x040fe400078e021a */
[----:B------:R-:W2:Y:S02]  /*07e0*/  LDG.E R26, desc[UR8][R26.64] ;  /* 0x000000081a1a7981 */ /* 0x000ea4000c1e1900 */
[C---:B------:R-:W-:Y:S02]  /*07f0*/  IMAD.WIDE R18, R2.reuse, 0x4, R22 ;  /* 0x0000000402127825 */ /* 0x040fe400078e0216 */
[----:B------:R-:W3:Y:S02]  /*0800*/  LDG.E R9, desc[UR8][R22.64] ;  /* 0x0000000816097981 */ /* 0x000ee4000c1e1900 */
[C---:B------:R-:W-:Y:S02]  /*0810*/  IMAD.WIDE R28, R2.reuse, 0x4, R6 ;  /* 0x00000004021c7825 */ /* 0x040fe400078e0206 */
[----:B------:R-:W4:Y:S02]  /*0820*/  LDG.E R6, desc[UR8][R6.64] ;  /* 0x0000000806067981 */ /* 0x000f24000c1e1900 */
[----:B------:R-:W-:-:S02]  /*0830*/  IMAD.WIDE R10, R2, 0x4, R18 ;  /* 0x00000004020a7825 */ /* 0x000fc400078e0212 */
[----:B------:R-:W5:Y:S02]  /*0840*/  LDG.E R4, desc[UR8][R28.64] ;  /* 0x000000081c047981 */ /* 0x000f64000c1e1900 */
[----:B------:R-:W-:-:S04]  /*0850*/  IMAD.WIDE R14, R2, 0x4, R28 ;  /* 0x00000004020e7825 */ /* 0x000fc800078e021c */
[C---:B------:R-:W-:Y:S01]  /*0860*/  IMAD.WIDE R16, R2.reuse, 0x4, R10 ;  /* 0x0000000402107825 */ /* 0x040fe200078e020a */
[----:B------:R1:W4:Y:S04]  /*0870*/  LDG.E R7, desc[UR8][R18.64] ;  /* 0x0000000812077981 */ /* 0x000328000c1e1900 */
[----:B------:R-:W5:Y:S01]  /*0880*/  LDG.E R11, desc[UR8][R10.64] ;  /* 0x000000080a0b7981 */ /* 0x000f62000c1e1900 */
[----:B0-----:R-:W-:-:S03]  /*0890*/  IMAD.WIDE R20, R2, 0x4, R16 ;  /* 0x0000000402147825 */ /* 0x001fc600078e0210 */
[----:B------:R-:W5:Y:S01]  /*08a0*/  LDG.E R17, desc[UR8][R16.64] ;  /* 0x0000000810117981 */ /* 0x000f62000c1e1900 */
[----:B-1----:R-:W-:-:S03]  /*08b0*/  IMAD.WIDE R18, R2, 0x4, R14 ;  /* 0x0000000402127825 */ /* 0x002fc600078e020e */
[----:B------:R-:W5:Y:S01]  /*08c0*/  LDG.E R14, desc[UR8][R14.64] ;  /* 0x000000080e0e7981 */ /* 0x000f62000c1e1900 */
[----:B------:R-:W-:-:S03]  /*08d0*/  IMAD.WIDE R24, R2, 0x4, R20 ;  /* 0x0000000402187825 */ /* 0x000fc600078e0214 */
[----:B------:R-:W5:Y:S01]  /*08e0*/  LDG.E R27, desc[UR8][R18.64] ;  /* 0x00000008121b7981 */ /* 0x000f62000c1e1900 */
[----:B------:R-:W-:-:S03]  /*08f0*/  IMAD.WIDE R22, R2, 0x4, R18 ;  /* 0x0000000402167825 */ /* 0x000fc600078e0212 */
[----:B------:R-:W5:Y:S01]  /*0900*/  LDG.E R20, desc[UR8][R20.64] ;  /* 0x0000000814147981 */ /* 0x000f62000c1e1900 */
[----:B------:R-:W-:-:S03]  /*0910*/  IMAD.WIDE R28, R2, 0x4, R24 ;  /* 0x00000004021c7825 */ /* 0x000fc600078e0218 */
[----:B------:R0:W5:Y:S04]  /*0920*/  LDG.E R10, desc[UR8][R22.64] ;  /* 0x00000008160a7981 */ /* 0x000168000c1e1900 */
[----:B------:R-:W5:Y:S04]  /*0930*/  LDG.E R25, desc[UR8][R24.64] ;  /* 0x0000000818197981 */ /* 0x000f68000c1e1900 */
[----:B------:R-:W5:Y:S01]  /*0940*/  LDG.E R28, desc[UR8][R28.64] ;  /* 0x000000081c1c7981 */ /* 0x000f62000c1e1900 */
[----:B0-----:R-:W-:-:S06]  /*0950*/  IMAD.WIDE R22, R2, 0x4, R22 ;  /* 0x0000000402167825 */ /* 0x001fcc00078e0216 */
[----:B------:R-:W5:Y:S01]  /*0960*/  LDG.E R22, desc[UR8][R22.64] ;  /* 0x0000000816167981 */ /* 0x000f62000c1e1900 */
[----:B------:R-:W-:Y:S01]  /*0970*/  UIADD3 UR4, UPT, UPT, UR4, 0x8, URZ ;  /* 0x0000000804047890 */ /* 0x000fe2000fffe0ff */
[----:B--2---:R-:W-:-:S04]  /*0980*/  FFMA R13, R13, R26, R12 ;  /* 0x0000001a0d0d7223 */ /* 0x004fc8000000000c */
[----:B---3--:R-:W-:-:S04]  /*0990*/  FFMA R9, R8, R9, R13 ;  /* 0x0000000908097223 */ /* 0x008fc8000000000d */
[----:B----4-:R-:W-:-:S04]  /*09a0*/  FFMA R7, R6, R7, R9 ;  /* 0x0000000706077223 */ /* 0x010fc80000000009 */
[----:B-----5:R-:W-:-:S04]  /*09b0*/  FFMA R7, R4, R11, R7 ;  /* 0x0000000b04077223 */ /* 0x020fc80000000007 */
[----:B------:R-:W-:-:S04]  /*09c0*/  FFMA R14, R14, R17, R7 ;  /* 0x000000110e0e7223 */ /* 0x000fc80000000007 */
[----:B------:R-:W-:-:S04]  /*09d0*/  FFMA R27, R27, R20, R14 ;  /* 0x000000141b1b7223 */ /* 0x000fc8000000000e */
[----:B------:R-:W-:-:S04]  /*09e0*/  FFMA R27, R10, R25, R27 ;  /* 0x000000190a1b7223 */ /* 0x000fc8000000001b */
[----:B------:R-:W-:-:S07]  /*09f0*/  FFMA R12, R22, R28, R27 ;  /* 0x0000001c160c7223 */ /* 0x000fce000000001b */
.L_x_17:
        /* <DEDUP_REMOVED lines=8> */
[----:B0-----:R-:W-:-:S04]  /*0a80*/  IMAD.WIDE R10, R15, 0x4, R6 ;  /* 0x000000040f0a7825 */ /* 0x001fc800078e0206 */
[----:B------:R-:W-:Y:S02]  /*0a90*/  IMAD.WIDE R16, R2, 0x4, R10 ;  /* 0x0000000402107825 */ /* 0x000fe400078e020a */
[----:B------:R-:W2:Y:S02]  /*0aa0*/  LDG.E R11, desc[UR8][R10.64] ;  /* 0x000000080a0b7981 */ /* 0x000ea4000c1e1900 */
[----:B-1----:R-:W-:-:S04]  /*0ab0*/  IMAD.WIDE R14, R15, 0x4, R8 ;  /* 0x000000040f0e7825 */ /* 0x002fc800078e0208 */
[C---:B------:R-:W-:Y:S02]  /*0ac0*/  IMAD.WIDE R18, R2.reuse, 0x4, R14 ;  /* 0x0000000402127825 */ /* 0x040fe400078e020e */
[----:B------:R-:W2:Y:S02]  /*0ad0*/  LDG.E R14, desc[UR8][R14.64] ;  /* 0x000000080e0e7981 */ /* 0x000ea4000c1e1900 */
[C---:B------:R-:W-:Y:S02]  /*0ae0*/  IMAD.WIDE R20, R2.reuse, 0x4, R16 ;  /* 0x0000000402147825 */ /* 0x040fe400078e0210 */
[----:B------:R-:W3:Y:S02]  /*0af0*/  LDG.E R16, desc[UR8][R16.64] ;  /* 0x0000000810107981 */ /* 0x000ee4000c1e1900 */
[C---:B------:R-:W-:Y:S02]  /*0b00*/  IMAD.WIDE R6, R2.reuse, 0x4, R18 ;  /* 0x0000000402067825 */ /* 0x040fe400078e0212 */
[----:B------:R-:W3:Y:S02]  /*0b10*/  LDG.E R18, desc[UR8][R18.64] ;  /* 0x0000000812127981 */ /* 0x000ee4000c1e1900 */
[----:B------:R-:W-:-:S02]  /*0b20*/  IMAD.WIDE R22, R2, 0x4, R20 ;  /* 0x0000000402167825 */ /* 0x000fc400078e0214 */
[----:B------:R-:W4:Y:S02]  /*0b30*/  LDG.E R4, desc[UR8][R20.64] ;  /* 0x0000000814047981 */ /* 0x000f24000c1e1900 */
[----:B------:R-:W-:Y:S02]  /*0b40*/  IMAD.WIDE R8, R2, 0x4, R6 ;  /* 0x0000000402087825 */ /* 0x000fe400078e0206 */
[----:B------:R-:W4:Y:S04]  /*0b50*/  LDG.E R6, desc[UR8][R6.64] ;  /* 0x0000000806067981 */ /* 0x000f28000c1e1900 */
[----:B------:R-:W5:Y:S04]  /*0b60*/  LDG.E R23, desc[UR8][R22.64] ;  /* 0x0000000816177981 */ /* 0x000f68000c1e1900 */
[----:B------:R-:W5:Y:S01]  /*0b70*/  LDG.E R8, desc[UR8][R8.64] ;  /* 0x0000000808087981 */ /* 0x000f62000c1e1900 */
[----:B------:R-:W-:Y:S01]  /*0b80*/  UIADD3 UR4, UPT, UPT, UR4, 0x4, URZ ;  /* 0x0000000404047890 */ /* 0x000fe2000fffe0ff */
[----:B--2---:R-:W-:-:S04]  /*0b90*/  FFMA R11, R11, R14, R12 ;  /* 0x0000000e0b0b7223 */ /* 0x004fc8000000000c */
[----:B---3--:R-:W-:-:S04]  /*0ba0*/  FFMA R11, R16, R18, R11 ;  /* 0x00000012100b7223 */ /* 0x008fc8000000000b */
[----:B----4-:R-:W-:-:S04]  /*0bb0*/  FFMA R4, R4, R6, R11 ;  /* 0x0000000604047223 */ /* 0x010fc8000000000b */
[----:B-----5:R-:W-:-:S07]  /*0bc0*/  FFMA R12, R23, R8, R4 ;  /* 0x00000008170c7223 */ /* 0x020fce0000000004 */
.L_x_18:
[----:B------:R-:W-:Y:S05]  /*0bd0*/  BRA.U !UP1, `(.L_x_14) ;  /* 0x0000000109387547 */ /* 0x000fea000b800000 */
[----:B------:R-:W0:Y:S01]  /*0be0*/  LDC.64 R10, c[0x0][0x388] ;  /* 0x0000e200ff0a7b82 */ /* 0x000e220000000a00 */
[----:B------:R-:W-:Y:S01]  /*0bf0*/  IMAD R3, R2, UR4, R3 ;  /* 0x0000000402037c24 */ /* 0x000fe2000f8e0203 */
[----:B------:R-:W-:-:S04]  /*0c00*/  UIADD3 UR5, UPT, UPT, -UR5, URZ, URZ ;  /* 0x000000ff05057290 */ /* 0x000fc8000fffe1ff */
[----:B------:R-:W-:Y:S02]  /*0c10*/  LEA R3, R0, R3, 0xa ;  /* 0x0000000300037211 */ /* 0x000fe400078e50ff */
[----:B------:R-:W1:Y:S06]  /*0c20*/  LDC.64 R14, c[0x0][0x390] ;  /* 0x0000e400ff0e7b82 */ /* 0x000e6c0000000a00 */
.L_x_19:
[----:B0-----:R-:W-:-:S04]  /*0c30*/  IMAD.WIDE R6, R3, 0x4, R10 ;  /* 0x0000000403067825 */ /* 0x001fc800078e020a */
[C---:B-1----:R-:W-:Y:S02]  /*0c40*/  IMAD.WIDE R8, R3.reuse, 0x4, R14 ;  /* 0x0000000403087825 */ /* 0x042fe400078e020e */
[----:B------:R-:W2:Y:S04]  /*0c50*/  LDG.E R7, desc[UR8][R6.64] ;  /* 0x0000000806077981 */ /* 0x000ea8000c1e1900 */
[----:B------:R-:W2:Y:S01]  /*0c60*/  LDG.E R8, desc[UR8][R8.64] ;  /* 0x0000000808087981 */ /* 0x000ea2000c1e1900 */
[----:B------:R-:W-:Y:S01]  /*0c70*/  UIADD3 UR5, UPT, UPT, UR5, 0x1, URZ ;  /* 0x0000000105057890 */ /* 0x000fe2000fffe0ff */
[----:B------:R-:W-:-:S03]  /*0c80*/  IADD3 R3, PT, PT, R3, R2, RZ ;  /* 0x0000000203037210 */ /* 0x000fc60007ffe0ff */
[----:B------:R-:W-:Y:S01]  /*0c90*/  UISETP.NE.AND UP0, UPT, UR5, URZ, UPT ;  /* 0x000000ff0500728c */ /* 0x000fe2000bf05270 */
[----:B--2---:R-:W-:-:S08]  /*0ca0*/  FFMA R12, R7, R8, R12 ;  /* 0x00000008070c7223 */ /* 0x004fd0000000000c */
[----:B------:R-:W-:Y:S05]  /*0cb0*/  BRA.U UP0, `(.L_x_19) ;  /* 0xfffffffd00dc7547 */ /* 0x000fea000b83ffff */
.L_x_14:
[----:B------:R-:W0:Y:S02]  /*0cc0*/  LDC.64 R2, c[0x0][0x380] ;  /* 0x0000e000ff027b82 */ /* 0x000e240000000a00 */
[----:B0-----:R-:W-:-:S05]  /*0cd0*/  IMAD.WIDE R2, R5, 0x4, R2 ;  /* 0x0000000405027825 */ /* 0x001fca00078e0202 */
[----:B------:R-:W2:Y:S02]  /*0ce0*/  LDG.E R5, desc[UR8][R2.64] ;  /* 0x0000000802057981 */ /* 0x000ea4000c1e1900 */
[----:B--2---:R-:W-:-:S05]  /*0cf0*/  FADD R5, R5, R12 ;  /* 0x0000000c05057221 */ /* 0x004fca0000000000 */
[----:B------:R-:W-:Y:S01]  /*0d00*/  STG.E desc[UR8][R2.64], R5 ;  /* 0x0000000502007986 */ /* 0x000fe2000c101908 */
[----:B------:R-:W-:Y:S05]  /*0d10*/  EXIT ;  /* 0x000000000000794d */ /* 0x000fea0003800000 */
.L_x_20:
        /* <DEDUP_REMOVED lines=14> */
.L_x_62:


//--------------------- .text._Z22CalculateTotalGradientPfPKfS1_S1_S1_S1_fii --------------------------
	.section	.text._Z22CalculateTotalGradientPfPKfS1_S1_S1_S1_fii,"ax",@progbits
	.align	128
        .global         _Z22CalculateTotalGradientPfPKfS1_S1_S1_S1_fii
        .type           _Z22CalculateTotalGradientPfPKfS1_S1_S1_S1_fii,@function
        .size           _Z22CalculateTotalGradientPfPKfS1_S1_S1_S1_fii,(.L_x_63 - _Z22CalculateTotalGradientPfPKfS1_S1_S1_S1_fii)
        .other          _Z22CalculateTotalGradientPfPKfS1_S1_S1_S1_fii,@"STO_CUDA_ENTRY STV_DEFAULT"
_Z22CalculateTotalGradientPfPKfS1_S1_S1_S1_fii:
.text._Z22CalculateTotalGradientPfPKfS1_S1_S1_S1_fii:
[----:B------:R-:W-:Y:S01]  /*0000*/  LDC R1, c[0x0][0x37c] ;  /* 0x0000df00ff017b82 */ /* 0x000fe20000000800 */
[----:B------:R-:W0:Y:S07]  /*0010*/  S2R R3, SR_TID.X ;  /* 0x0000000000037919 */ /* 0x000e2e0000002100 */
[----:B------:R-:W0:Y:S01]  /*0020*/  S2UR UR4, SR_CTAID.X ;  /* 0x00000000000479c3 */ /* 0x000e220000002500 */
[----:B------:R-:W1:Y:S01]  /*0030*/  LDCU UR6, c[0x0][0x3b4] ;  /* 0x00007680ff0677ac */ /* 0x000e620008000800 */
[----:B------:R-:W2:Y:S06]  /*0040*/  S2R R5, SR_TID.Y ;  /* 0x0000000000057919 */ /* 0x000eac0000002200 */
[----:B------:R-:W0:Y:S08]  /*0050*/  LDC R2, c[0x0][0x360] ;  /* 0x0000d800ff027b82 */ /* 0x000e300000000800 */
[----:B------:R-:W2:Y:S08]  /*0060*/  S2UR UR5, SR_CTAID.Y ;  /* 0x00000000000579c3 */ /* 0x000eb00000002600 */
[----:B------:R-:W2:Y:S08]  /*0070*/  LDC R0, c[0x0][0x364] ;  /* 0x0000d900ff007b82 */ /* 0x000eb00000000800 */
[----:B------:R-:W3:Y:S01]  /*0080*/  LDC R15, c[0x0][0x3b8] ;  /* 0x0000ee00ff0f7b82 */ /* 0x000ee20000000800 */
[----:B0-----:R-:W-:-:S02]  /*0090*/  IMAD R2, R2, UR4, R3 ;  /* 0x0000000402027c24 */ /* 0x001fc4000f8e0203 */
[----:B--2---:R-:W-:Y:S02]  /*00a0*/  IMAD R0, R0, UR5, R5 ;  /* 0x0000000500007c24 */ /* 0x004fe4000f8e0205 */
[----:B---3--:R-:W-:Y:S02]  /*00b0*/  IMAD R17, R2, R15, RZ ;  /* 0x0000000f02117224 */ /* 0x008fe400078e02ff */
[----:B-1----:R-:W-:-:S03]  /*00c0*/  IMAD R3, R15, UR6, RZ ;  /* 0x000000060f037c24 */ /* 0x002fc6000f8e02ff */
[----:B------:R-:W-:-:S04]  /*00d0*/  IADD3 R14, PT, PT, R0, R17, RZ ;  /* 0x00000011000e7210 */ /* 0x000fc80007ffe0ff */
[----:B------:R-:W-:-:S13]  /*00e0*/  ISETP.GE.AND P0, PT, R14, R3, PT ;  /* 0x000000030e00720c */ /* 0x000fda0003f06270 */
[----:B------:R-:W-:Y:S05]  /*00f0*/  @P0 EXIT ;  /* 0x000000000000094d */ /* 0x000fea0003800000 */
[----:B------:R-:W0:Y:S01]  /*0100*/  LDC.64 R24, c[0x0][0x388] ;  /* 0x0000e200ff187b82 */ /* 0x000e220000000a00 */
[----:B------:R-:W1:Y:S07]  /*0110*/  LDCU.64 UR4, c[0x0][0x358] ;  /* 0x00006b00ff0477ac */ /* 0x000e6e0008000a00 */
[----:B------:R-:W2:Y:S01]  /*0120*/  LDC.64 R2, c[0x0][0x398] ;  /* 0x0000e600ff027b82 */ /* 0x000ea20000000a00 */
[----:B0-----:R-:W-:-:S06]  /*0130*/  IMAD.WIDE R24, R14, 0x4, R24 ;  /* 0x000000040e187825 */ /* 0x001fcc00078e0218 */
[----:B-1----:R0:W5:Y:S01]  /*0140*/  LDG.E R24, desc[UR4][R24.64] ;  /* 0x0000000418187981 */ /* 0x002162000c1e1900 */
[----:B------:R-:W-:Y:S01]  /*0150*/  VIMNMX R18, PT, PT, R0, R15, PT ;  /* 0x0000000f00127248 */ /* 0x000fe20003fe0100 */
[----:B------:R-:W-:Y:S01]  /*0160*/  BSSY.RECONVERGENT B0, `(.L_x_21) ;  /* 0x0000084000007945 */ /* 0x000fe20003800200 */
[----:B------:R-:W-:Y:S02]  /*0170*/  HFMA2 R8, -RZ, RZ, 0, 0 ;  /* 0x00000000ff087431 */ /* 0x000fe400000001ff */
[----:B--2---:R-:W-:Y:S01]  /*0180*/  IMAD.WIDE R2, R14, 0x4, R2 ;  /* 0x000000040e027825 */ /* 0x004fe200078e0202 */
[----:B------:R-:W-:-:S13]  /*0190*/  ISETP.GE.AND P0, PT, R18, 0x1, PT ;  /* 0x000000011200780c */ /* 0x000fda0003f06270 */
[----:B0-----:R-:W-:Y:S05]  /*01a0*/  @!P0 BRA `(.L_x_22) ;  /* 0x0000000400fc8947 */ /* 0x001fea0003800000 */
[----:B------:R0:W5:Y:S01]  /*01b0*/  LDG.E R19, desc[UR4][R2.64] ;  /* 0x0000000402137981 */ /* 0x000162000c1e1900 */
[C---:B------:R-:W-:Y:S01]  /*01c0*/  ISETP.GE.U32.AND P1, PT, R18.reuse, 0x8, PT ;  /* 0x000000081200780c */ /* 0x040fe20003f26070 */
[----:B------:R-:W-:Y:S01]  /*01d0*/  BSSY.RECONVERGENT B1, `(.L_x_23) ;  /* 0x0000039000017945 */ /* 0x000fe20003800200 */
[----:B------:R-:W-:Y:S02]  /*01e0*/  LOP3.LUT R20, R18, 0x7, RZ, 0xc0, !PT ;  /* 0x0000000712147812 */ /* 0x000fe400078ec0ff */
[----:B------:R-:W-:Y:S02]  /*01f0*/  MOV R22, RZ ;  /* 0x000000ff00167202 */ /* 0x000fe40000000f00 */
[----:B------:R-:W-:-:S07]  /*0200*/  ISETP.NE.AND P0, PT, R20, RZ, PT ;  /* 0x000000ff1400720c */ /* 0x000fce0003f05270 */
[----:B0-----:R-:W-:Y:S06]  /*0210*/  @!P1 BRA `(.L_x_24) ;  /* 0x0000000000d09947 */ /* 0x001fec0003800000 */
[----:B------:R-:W-:Y:S02]  /*0220*/  LOP3.LUT R22, R18, 0x7ffffff8, RZ, 0xc0, !PT ;  /* 0x7ffffff812167812 */ /* 0x000fe400078ec0ff */
[----:B------:R-:W-:Y:S02]  /*0230*/  MOV R21, R17 ;  /* 0x0000001100157202 */ /* 0x000fe40000000f00 */
[----:B------:R-:W-:Y:S02]  /*0240*/  MOV R16, R0 ;  /* 0x0000000000107202 */ /* 0x000fe40000000f00 */
[----:B------:R-:W-:-:S07]  /*0250*/  IADD3 R23, PT, PT, -R22, RZ, RZ ;  /* 0x000000ff16177210 */ /* 0x000fce0007ffe1ff */
.L_x_25:
[----:B------:R-:W0:Y:S08]  /*0260*/  LDC.64 R6, c[0x0][0x3a0] ;  /* 0x0000e800ff067b82 */ /* 0x000e300000000a00 */
[----:B------:R-:W1:Y:S01]  /*0270*/  LDC.64 R4, c[0x0][0x390] ;  /* 0x0000e400ff047b82 */ /* 0x000e620000000a00 */
[----:B0-----:R-:W-:-:S05]  /*0280*/  IMAD.WIDE R6, R16, 0x4, R6 ;  /* 0x0000000410067825 */ /* 0x001fca00078e0206 */
[----:B------:R-:W2:Y:S01]  /*0290*/  LDG.E R25, desc[UR4][R6.64] ;  /* 0x0000000406197981 */ /* 0x000ea2000c1e1900 */
[----:B-1----:R-:W-:-:S04]  /*02a0*/  IMAD.WIDE R4, R21, 0x4, R4 ;  /* 0x0000000415047825 */ /* 0x002fc800078e0204 */
[C---:B------:R-:W-:Y:S01]  /*02b0*/  IMAD.WIDE R8, R15.reuse, 0x4, R6 ;  /* 0x000000040f087825 */ /* 0x040fe200078e0206 */
[----:B------:R-:W3:Y:S04]  /*02c0*/  LDG.E R29, desc[UR4][R4.64+0x4] ;  /* 0x00000404041d7981 */ /* 0x000ee8000c1e1900 */
[----:B------:R-:W4:Y:S01]  /*02d0*/  LDG.E R7, desc[UR4][R4.64] ;  /* 0x0000000404077981 */ /* 0x000f22000c1e1900 */
[----:B------:R-:W-:-:S03]  /*02e0*/  IMAD.WIDE R12, R15, 0x4, R8 ;  /* 0x000000040f0c7825 */ /* 0x000fc600078e0208 */
[----:B------:R-:W3:Y:S04]  /*02f0*/  LDG.E R27, desc[UR4][R8.64] ;  /* 0x00000004081b7981 */ /* 0x000ee8000c1e1900 */
[----:B------:R-:W3:Y:S04]  /*0300*/  LDG.E R28, desc[UR4][R12.64] ;  /* 0x000000040c1c7981 */ /* 0x000ee8000c1e1900 */
[----:B------:R-:W3:Y:S01]  /*0310*/  LDG.E R26, desc[UR4][R4.64+0x8] ;  /* 0x00000804041a7981 */ /* 0x000ee2000c1e1900 */
[----:B------:R-:W-:-:S04]  /*0320*/  IMAD.WIDE R10, R15, 0x4, R12 ;  /* 0x000000040f0a7825 */ /* 0x000fc800078e020c */
[----:B--2--5:R-:W-:-:S04]  /*0330*/  FMUL R25, R19, R25 ;  /* 0x0000001913197220 */ /* 0x024fc80000400000 */
[----:B----4-:R-:W-:Y:S01]  /*0340*/  FFMA R25, R7, R25, R24 ;  /* 0x0000001907197223 */ /* 0x010fe20000000018 */
[----:B------:R-:W-:Y:S01]  /*0350*/  IMAD.WIDE R6, R15, 0x4, R10 ;  /* 0x000000040f067825 */ /* 0x000fe200078e020a */
[----:B------:R0:W2:Y:S03]  /*0360*/  LDG.E R24, desc[UR4][R10.64] ;  /* 0x000000040a187981 */ /* 0x0000a6000c1e1900 */
[----:B---3--:R-:W-:Y:S01]  /*0370*/  FMUL R27, R19, R27 ;  /* 0x0000001b131b7220 */ /* 0x008fe20000400000 */
[----:B------:R-:W-:-:S04]  /*0380*/  IMAD.WIDE R8, R15, 0x4, R6 ;  /* 0x000000040f087825 */ /* 0x000fc800078e0206 */
[----:B------:R-:W-:Y:S01]  /*0390*/  FFMA R27, R29, R27, R25 ;  /* 0x0000001b1d1b7223 */ /* 0x000fe20000000019 */
[----:B------:R-:W-:Y:S01]  /*03a0*/  FMUL R28, R19, R28 ;  /* 0x0000001c131c7220 */ /* 0x000fe20000400000 */
[----:B------:R-:W3:Y:S01]  /*03b0*/  LDG.E R25, desc[UR4][R4.64+0xc] ;  /* 0x00000c0404197981 */ /* 0x000ee2000c1e1900 */
[----:B------:R-:W-:-:S03]  /*03c0*/  IMAD.WIDE R12, R15, 0x4, R8 ;  /* 0x000000040f0c7825 */ /* 0x000fc600078e0208 */
[----:B------:R-:W4:Y:S01]  /*03d0*/  LDG.E R6, desc[UR4][R6.64] ;  /* 0x0000000406067981 */ /* 0x000f22000c1e1900 */
[----:B------:R-:W-:-:S03]  /*03e0*/  FFMA R28, R26, R28, R27 ;  /* 0x0000001c1a1c7223 */ /* 0x000fc6000000001b */
[----:B------:R-:W4:Y:S01]  /*03f0*/  LDG.E R26, desc[UR4][R4.64+0x10] ;  /* 0x00001004041a7981 */ /* 0x000f22000c1e1900 */
[----:B0-----:R-:W-:-:S03]  /*0400*/  IMAD.WIDE R10, R15, 0x4, R12 ;  /* 0x000000040f0a7825 */ /* 0x001fc600078e020c */
[----:B------:R-:W4:Y:S04]  /*0410*/  LDG.E R8, desc[UR4][R8.64] ;  /* 0x0000000408087981 */ /* 0x000f28000c1e1900 */
[----:B------:R-:W4:Y:S04]  /*0420*/  LDG.E R27, desc[UR4][R12.64] ;  /* 0x000000040c1b7981 */ /* 0x000f28000c1e1900 */
[----:B------:R-:W4:Y:S04]  /*0430*/  LDG.E R29, desc[UR4][R4.64+0x14] ;  /* 0x00001404041d7981 */ /* 0x000f28000c1e1900 */
[----:B------:R-:W4:Y:S04]  /*0440*/  LDG.E R10, desc[UR4][R10.64] ;  /* 0x000000040a0a7981 */ /* 0x000f28000c1e1900 */
[----:B------:R-:W4:Y:S04]  /*0450*/  LDG.E R7, desc[UR4][R4.64+0x18] ;  /* 0x0000180404077981 */ /* 0x000f28000c1e1900 */
[----:B------:R-:W4:Y:S01]  /*0460*/  LDG.E R9, desc[UR4][R4.64+0x1c] ;  /* 0x00001c0404097981 */ /* 0x000f22000c1e1900 */
[----:B------:R-:W-:-:S04]  /*0470*/  IADD3 R23, PT, PT, R23, 0x8, RZ ;  /* 0x0000000817177810 */ /* 0x000fc80007ffe0ff */
[----:B------:R-:W-:Y:S02]  /*0480*/  ISETP.NE.AND P1, PT, R23, RZ, PT ;  /* 0x000000ff1700720c */ /* 0x000fe40003f25270 */
[----:B------:R-:W-:Y:S02]  /*0490*/  IADD3 R21, PT, PT, R21, 0x8, RZ ;  /* 0x0000000815157810 */ /* 0x000fe40007ffe0ff */
[----:B------:R-:W-:Y:S01]  /*04a0*/  LEA R16, R15, R16, 0x3 ;  /* 0x000000100f107211 */ /* 0x000fe200078e18ff */
[----:B--2---:R-:W-:-:S04]  /*04b0*/  FMUL R24, R19, R24 ;  /* 0x0000001813187220 */ /* 0x004fc80000400000 */
[----:B---3--:R-:W-:Y:S01]  /*04c0*/  FFMA R25, R25, R24, R28 ;  /* 0x0000001819197223 */ /* 0x008fe2000000001c */
[----:B----4-:R-:W-:-:S04]  /*04d0*/  FMUL R6, R19, R6 ;  /* 0x0000000613067220 */ /* 0x010fc80000400000 */
[----:B------:R-:W-:Y:S01]  /*04e0*/  FFMA R6, R26, R6, R25 ;  /* 0x000000061a067223 */ /* 0x000fe20000000019 */
[C---:B------:R-:W-:Y:S01]  /*04f0*/  FMUL R8, R19.reuse, R8 ;  /* 0x0000000813087220 */ /* 0x040fe20000400000 */
[----:B------:R-:W-:-:S03]  /*0500*/  FMUL R27, R19, R27 ;  /* 0x0000001b131b7220 */ /* 0x000fc60000400000 */
[----:B------:R-:W-:Y:S01]  /*0510*/  FFMA R6, R29, R8, R6 ;  /* 0x000000081d067223 */ /* 0x000fe20000000006 */
[----:B------:R-:W-:-:S03]  /*0520*/  FMUL R10, R19, R10 ;  /* 0x0000000a130a7220 */ /* 0x000fc60000400000 */
[----:B------:R-:W-:-:S04]  /*0530*/  FFMA R6, R7, R27, R6 ;  /* 0x0000001b07067223 */ /* 0x000fc80000000006 */
[----:B------:R-:W-:Y:S01]  /*0540*/  FFMA R24, R9, R10, R6 ;  /* 0x0000000a09187223 */ /* 0x000fe20000000006 */
[----:B------:R-:W-:Y:S06]  /*0550*/  @P1 BRA `(.L_x_25) ;  /* 0xfffffffc00401947 */ /* 0x000fec000383ffff */
.L_x_24:
[----:B------:R-:W-:Y:S05]  /*0560*/  BSYNC.RECONVERGENT B1 ;  /* 0x0000000000017941 */ /* 0x000fea0003800200 */
.L_x_23:
[----:B------:R-:W-:Y:S01]  /*0570*/  MOV R8, R18 ;  /* 0x0000001200087202 */ /* 0x000fe20000000f00 */
[----:B------:R-:W-:Y:S06]  /*0580*/  @!P0 BRA `(.L_x_22) ;  /* 0x0000000400048947 */ /* 0x000fec0003800000 */
[----:B------:R-:W-:Y:S01]  /*0590*/  ISETP.GE.U32.AND P0, PT, R20, 0x4, PT ;  /* 0x000000041400780c */ /* 0x000fe20003f06070 */
[----:B------:R-:W-:Y:S01]  /*05a0*/  BSSY.RECONVERGENT B1, `(.L_x_26) ;  /* 0x000001e000017945 */ /* 0x000fe20003800200 */
[----:B------:R-:W-:-:S04]  /*05b0*/  LOP3.LUT R16, R18, 0x3, RZ, 0xc0, !PT ;  /* 0x0000000312107812 */ /* 0x000fc800078ec0ff */
[----:B------:R-:W-:-:S07]  /*05c0*/  ISETP.NE.AND P1, PT, R16, RZ, PT ;  /* 0x000000ff1000720c */ /* 0x000fce0003f25270 */
[----:B------:R-:W-:Y:S06]  /*05d0*/  @!P0 BRA `(.L_x_27) ;  /* 0x0000000000688947 */ /* 0x000fec0003800000 */
[----:B------:R-:W0:Y:S01]  /*05e0*/  LDC.64 R6, c[0x0][0x3a0] ;  /* 0x0000e800ff067b82 */ /* 0x000e220000000a00 */
[----:B------:R-:W-:Y:S01]  /*05f0*/  IMAD R11, R22, R15, R0 ;  /* 0x0000000f160b7224 */ /* 0x000fe200078e0200 */
[----:B------:R-:W-:-:S06]  /*0600*/  IADD3 R9, PT, PT, R17, R22, RZ ;  /* 0x0000001611097210 */ /* 0x000fcc0007ffe0ff */
[----:B------:R-:W1:Y:S01]  /*0610*/  LDC.64 R4, c[0x0][0x390] ;  /* 0x0000e400ff047b82 */ /* 0x000e620000000a00 */
[----:B0-----:R-:W-:-:S04]  /*0620*/  IMAD.WIDE R6, R11, 0x4, R6 ;  /* 0x000000040b067825 */ /* 0x001fc800078e0206 */
[----:B-1----:R-:W-:-:S04]  /*0630*/  IMAD.WIDE R4, R9, 0x4, R4 ;  /* 0x0000000409047825 */ /* 0x002fc800078e0204 */
[C---:B------:R-:W-:Y:S01]  /*0640*/  IMAD.WIDE R8, R15.reuse, 0x4, R6 ;  /* 0x000000040f087825 */ /* 0x040fe200078e0206 */
[----:B------:R-:W2:Y:S04]  /*0650*/  LDG.E R21, desc[UR4][R4.64] ;  /* 0x0000000404157981 */ /* 0x000ea8000c1e1900 */
[----:B------:R-:W3:Y:S01]  /*0660*/  LDG.E R6, desc[UR4][R6.64] ;  /* 0x0000000406067981 */ /* 0x000ee2000c1e1900 */
[----:B------:R-:W-:-:S03]  /*0670*/  IMAD.WIDE R10, R15, 0x4, R8 ;  /* 0x000000040f0a7825 */ /* 0x000fc600078e0208 */
[----:B------:R-:W4:Y:S01]  /*0680*/  LDG.E R8, desc[UR4][R8.64] ;  /* 0x0000000408087981 */ /* 0x000f22000c1e1900 */
[----:B------:R-:W-:-:S03]  /*0690*/  IMAD.WIDE R12, R15, 0x4, R10 ;  /* 0x000000040f0c7825 */ /* 0x000fc600078e020a */
[----:B------:R-:W4:Y:S04]  /*06a0*/  LDG.E R23, desc[UR4][R4.64+0x4] ;  /* 0x0000040404177981 */ /* 0x000f28000c1e1900 */
[----:B------:R-:W4:Y:S04]  /*06b0*/  LDG.E R26, desc[UR4][R10.64] ;  /* 0x000000040a1a7981 */ /* 0x000f28000c1e1900 */
[----:B------:R-:W4:Y:S04]  /*06c0*/  LDG.E R25, desc[UR4][R4.64+0x8] ;  /* 0x0000080404197981 */ /* 0x000f28000c1e1900 */
[----:B------:R-:W4:Y:S04]  /*06d0*/  LDG.E R12, desc[UR4][R12.64] ;  /* 0x000000040c0c7981 */ /* 0x000f28000c1e1900 */
[----:B------:R-:W4:Y:S01]  /*06e0*/  LDG.E R27, desc[UR4][R4.64+0xc] ;  /* 0x00000c04041b7981 */ /* 0x000f22000c1e1900 */
[----:B------:R-:W-:Y:S01]  /*06f0*/  IADD3 R22, PT, PT, R22, 0x4, RZ ;  /* 0x0000000416167810 */ /* 0x000fe20007ffe0ff */
[----:B---3-5:R-:W-:-:S04]  /*0700*/  FMUL R20, R19, R6 ;  /* 0x0000000613147220 */ /* 0x028fc80000400000 */
[----:B--2---:R-:W-:Y:S01]  /*0710*/  FFMA R20, R21, R20, R24 ;  /* 0x0000001415147223 */ /* 0x004fe20000000018 */
[----:B----4-:R-:W-:-:S04]  /*0720*/  FMUL R6, R19, R8 ;  /* 0x0000000813067220 */ /* 0x010fc80000400000 */
[----:B------:R-:W-:Y:S01]  /*0730*/  FFMA R6, R23, R6, R20 ;  /* 0x0000000617067223 */ /* 0x000fe20000000014 */
[----:B------:R-:W-:-:S04]  /*0740*/  FMUL R26, R19, R26 ;  /* 0x0000001a131a7220 */ /* 0x000fc80000400000 */
[----:B------:R-:W-:Y:S01]  /*0750*/  FFMA R6, R25, R26, R6 ;  /* 0x0000001a19067223 */ /* 0x000fe20000000006 */
[----:B------:R-:W-:-:S04]  /*0760*/  FMUL R24, R19, R12 ;  /* 0x0000000c13187220 */ /* 0x000fc80000400000 */
[----:B------:R-:W-:-:S07]  /*0770*/  FFMA R24, R27, R24, R6 ;  /* 0x000000181b187223 */ /* 0x000fce0000000006 */
.L_x_27:
[----:B------:R-:W-:Y:S05]  /*0780*/  BSYNC.RECONVERGENT B1 ;  /* 0x0000000000017941 */ /* 0x000fea0003800200 */
.L_x_26:
[----:B------:R-:W-:Y:S01]  /*0790*/  MOV R8, R18 ;  /* 0x0000001200087202 */ /* 0x000fe20000000f00 */
[----:B------:R-:W-:Y:S06]  /*07a0*/  @!P1 BRA `(.L_x_22) ;  /* 0x00000000007c9947 */ /* 0x000fec0003800000 */
[----:B------:R-:W-:Y:S02]  /*07b0*/  ISETP.NE.AND P0, PT, R16, 0x1, PT ;  /* 0x000000011000780c */ /* 0x000fe40003f05270 */
[----:B------:R-:W-:-:S04]  /*07c0*/  LOP3.LUT R4, R18, 0x1, RZ, 0xc0, !PT ;  /* 0x0000000112047812 */ /* 0x000fc800078ec0ff */
[----:B------:R-:W-:-:S07]  /*07d0*/  ISETP.NE.U32.AND P1, PT, R4, 0x1, PT ;  /* 0x000000010400780c */ /* 0x000fce0003f25070 */
[----:B------:R-:W0:Y:S01]  /*07e0*/  @P0 LDC.64 R8, c[0x0][0x3a0] ;  /* 0x0000e800ff080b82 */ /* 0x000e220000000a00 */
[C---:B------:R-:W-:Y:S01]  /*07f0*/  @P0 IMAD R11, R22.reuse, R15, R0 ;  /* 0x0000000f160b0224 */ /* 0x040fe200078e0200 */
[----:B------:R-:W-:Y:S02]  /*0800*/  @P0 IADD3 R21, PT, PT, R17, R22, RZ ;  /* 0x0000001611150210 */ /* 0x000fe40007ffe0ff */
[----:B------:R-:W-:-:S04]  /*0810*/  @P0 IADD3 R22, PT, PT, R22, 0x2, RZ ;  /* 0x0000000216160810 */ /* 0x000fc80007ffe0ff */
[----:B------:R-:W1:Y:S08]  /*0820*/  @P0 LDC.64 R12, c[0x0][0x390] ;  /* 0x0000e400ff0c0b82 */ /* 0x000e700000000a00 */
[----:B------:R-:W2:Y:S08]  /*0830*/  @!P1 LDC.64 R4, c[0x0][0x3a0] ;  /* 0x0000e800ff049b82 */ /* 0x000eb00000000a00 */
[----:B------:R-:W3:Y:S01]  /*0840*/  @!P1 LDC.64 R6, c[0x0][0x390] ;  /* 0x0000e400ff069b82 */ /* 0x000ee20000000a00 */
[----:B0-----:R-:W-:-:S04]  /*0850*/  @P0 IMAD.WIDE R8, R11, 0x4, R8 ;  /* 0x000000040b080825 */ /* 0x001fc800078e0208 */
[----:B------:R-:W-:Y:S02]  /*0860*/  @!P1 IMAD R23, R22, R15, R0 ;  /* 0x0000000f16179224 */ /* 0x000fe400078e0200 */
[----:B------:R-:W-:Y:S02]  /*0870*/  @P0 IMAD.WIDE R10, R15, 0x4, R8 ;  /* 0x000000040f0a0825 */ /* 0x000fe400078e0208 */
[----:B------:R-:W4:Y:S02]  /*0880*/  @P0 LDG.E R8, desc[UR4][R8.64] ;  /* 0x0000000408080981 */ /* 0x000f24000c1e1900 */
[----:B-1----:R-:W-:Y:S01]  /*0890*/  @P0 IMAD.WIDE R12, R21, 0x4, R12 ;  /* 0x00000004150c0825 */ /* 0x002fe200078e020c */
[----:B------:R-:W-:Y:S01]  /*08a0*/  @!P1 IADD3 R21, PT, PT, R17, R22, RZ ;  /* 0x0000001611159210 */ /* 0x000fe20007ffe0ff */
[----:B------:R-:W4:Y:S02]  /*08b0*/  @P0 LDG.E R10, desc[UR4][R10.64] ;  /* 0x000000040a0a0981 */ /* 0x000f24000c1e1900 */
[----:B--2---:R-:W-:-:S02]  /*08c0*/  @!P1 IMAD.WIDE R4, R23, 0x4, R4 ;  /* 0x0000000417049825 */ /* 0x004fc400078e0204 */
[----:B------:R-:W2:Y:S04]  /*08d0*/  @P0 LDG.E R25, desc[UR4][R12.64] ;  /* 0x000000040c190981 */ /* 0x000ea8000c1e1900 */
[----:B------:R-:W2:Y:S01]  /*08e0*/  @P0 LDG.E R23, desc[UR4][R12.64+0x4] ;  /* 0x000004040c170981 */ /* 0x000ea2000c1e1900 */
[----:B---3--:R-:W-:-:S03]  /*08f0*/  @!P1 IMAD.WIDE R6, R21, 0x4, R6 ;  /* 0x0000000415069825 */ /* 0x008fc600078e0206 */
[----:B------:R-:W3:Y:S04]  /*0900*/  @!P1 LDG.E R4, desc[UR4][R4.64] ;  /* 0x0000000404049981 */ /* 0x000ee8000c1e1900 */
[----:B------:R-:W3:Y:S01]  /*0910*/  @!P1 LDG.E R7, desc[UR4][R6.64] ;  /* 0x0000000406079981 */ /* 0x000ee2000c1e1900 */
[C---:B----45:R-:W-:Y:S01]  /*0920*/  @P0 FMUL R16, R19.reuse, R8 ;  /* 0x0000000813100220 */ /* 0x070fe20000400000 */
[----:B------:R-:W-:-:S03]  /*0930*/  @P0 FMUL R8, R19, R10 ;  /* 0x0000000a13080220 */ /* 0x000fc60000400000 */
[----:B--2---:R-:W-:-:S04]  /*0940*/  @P0 FFMA R16, R25, R16, R24 ;  /* 0x0000001019100223 */ /* 0x004fc80000000018 */
[----:B------:R-:W-:Y:S01]  /*0950*/  @P0 FFMA R24, R23, R8, R16 ;  /* 0x0000000817180223 */ /* 0x000fe20000000010 */
[----:B------:R-:W-:Y:S01]  /*0960*/  MOV R8, R18 ;  /* 0x0000001200087202 */ /* 0x000fe20000000f00 */
[----:B---3--:R-:W-:Y:S01]  /*0970*/  @!P1 FMUL R19, R19, R4 ;  /* 0x0000000413139220 */ /* 0x008fe20000400000 */
[----:B------:R-:W-:-:S03]  /*0980*/  @!P1 MOV R8, R18 ;  /* 0x0000001200089202 */ /* 0x000fc60000000f00 */
[----:B------:R-:W-:-:S07]  /*0990*/  @!P1 FFMA R24, R7, R19, R24 ;  /* 0x0000001307189223 */ /* 0x000fce0000000018 */
.L_x_22:
[----:B------:R-:W-:Y:S05]  /*09a0*/  BSYNC.RECONVERGENT B0 ;  /* 0x0000000000007941 */ /* 0x000fea0003800200 */
.L_x_21:
[----:B------:R-:W-:Y:S01]  /*09b0*/  VIADDMNMX R9, R0, 0x1, R15, PT ;  /* 0x0000000100097846 */ /* 0x000fe2000380010f */
[----:B------:R-:W-:Y:S03]  /*09c0*/  BSSY.RECONVERGENT B0, `(.L_x_28) ;  /* 0x000007e000007945 */ /* 0x000fe60003800200 */
[----:B------:R-:W-:-:S13]  /*09d0*/  ISETP.GE.AND P0, PT, R8, R9, PT ;  /* 0x000000090800720c */ /* 0x000fda0003f06270 */
[----:B------:R-:W-:Y:S05]  /*09e0*/  @P0 BRA `(.L_x_29) ;  /* 0x0000000400ec0947 */ /* 0x000fea0003800000 */
[----:B------:R-:W0:Y:S01]  /*09f0*/  LDC.64 R4, c[0x0][0x3a8] ;  /* 0x0000ea00ff047b82 */ /* 0x000e220000000a00 */
[C---:B------:R-:W-:Y:S01]  /*0a00*/  IMAD R11, R0.reuse, R15, R0 ;  /* 0x0000000f000b7224 */ /* 0x040fe200078e0200 */
[----:B------:R-:W2:Y:S06]  /*0a10*/  LDG.E R13, desc[UR4][R2.64] ;  /* 0x00000004020d7981 */ /* 0x000eac000c1e1900 */
[----:B------:R-:W1:Y:S01]  /*0a20*/  LDC.64 R6, c[0x0][0x3a0] ;  /* 0x0000e800ff067b82 */ /* 0x000e620000000a00 */
[----:B0-----:R-:W-:-:S06]  /*0a30*/  IMAD.WIDE.U32 R4, R0, 0x4, R4 ;  /* 0x0000000400047825 */ /* 0x001fcc00078e0004 */
[----:B------:R-:W2:Y:S01]  /*0a40*/  LDG.E R4, desc[UR4][R4.64] ;  /* 0x0000000404047981 */ /* 0x000ea2000c1e1900 */
[----:B-1----:R-:W-:-:S06]  /*0a50*/  IMAD.WIDE R6, R11, 0x4, R6 ;  /* 0x000000040b067825 */ /* 0x002fcc00078e0206 */
[----:B------:R-:W2:Y:S01]  /*0a60*/  LDG.E R7, desc[UR4][R6.64] ;  /* 0x0000000406077981 */ /* 0x000ea2000c1e1900 */
[----:B------:R-:W-:-:S04]  /*0a70*/  IADD3 R12, PT, PT, R8, -R9, RZ ;  /* 0x80000009080c7210 */ /* 0x000fc80007ffe0ff */
[----:B------:R-:W-:Y:S02]  /*0a80*/  ISETP.GT.U32.AND P1, PT, R12, -0x10, PT ;  /* 0xfffffff00c00780c */ /* 0x000fe40003f24070 */
[----:B------:R-:W-:Y:S01]  /*0a90*/  IADD3 R10, PT, PT, -R8, R9, RZ ;  /* 0x00000009080a7210 */ /* 0x000fe20007ffe1ff */
[----:B------:R-:W-:Y:S03]  /*0aa0*/  BSSY.RECONVERGENT B1, `(.L_x_30) ;  /* 0x0000033000017945 */ /* 0x000fe60003800200 */
[----:B------:R-:W-:Y:S02]  /*0ab0*/  LOP3.LUT R11, R10, 0xf, RZ, 0xc0, !PT ;  /* 0x0000000f0a0b7812 */ /* 0x000fe400078ec0ff */
[----:B------:R-:W-:Y:S02]  /*0ac0*/  MOV R12, R8 ;  /* 0x00000008000c7202 */ /* 0x000fe40000000f00 */
[----:B------:R-:W-:Y:S01]  /*0ad0*/  ISETP.NE.AND P0, PT, R11, RZ, PT ;  /* 0x000000ff0b00720c */ /* 0x000fe20003f05270 */
[----:B--2---:R-:W-:-:S02]  /*0ae0*/  FFMA R13, R7, R13, R4 ;  /* 0x0000000d070d7223 */ /* 0x004fc40000000004 */
[----:B------:R-:W-:Y:S10]  /*0af0*/  @P1 BRA `(.L_x_31) ;  /* 0x0000000000b41947 */ /* 0x000ff40003800000 */
[----:B------:R-:W0:Y:S01]  /*0b00*/  LDC.64 R4, c[0x0][0x390] ;  /* 0x0000e400ff047b82 */ /* 0x000e220000000a00 */
[----:B------:R-:W-:Y:S02]  /*0b10*/  LOP3.LUT R6, R10, 0xfffffff0, RZ, 0xc0, !PT ;  /* 0xfffffff00a067812 */ /* 0x000fe400078ec0ff */
[-C--:B-----5:R-:W-:Y:S02]  /*0b20*/  IADD3 R19, PT, PT, R17, R8.reuse, RZ ;  /* 0x0000000811137210 */ /* 0x0a0fe40007ffe0ff */
[----:B------:R-:W-:Y:S02]  /*0b30*/  MOV R12, R8 ;  /* 0x00000008000c7202 */ /* 0x000fe40000000f00 */
[----:B------:R-:W-:Y:S02]  /*0b40*/  IADD3 R8, PT, PT, -R6, RZ, RZ ;  /* 0x000000ff06087210 */ /* 0x000fe40007ffe1ff */
[----:B0-----:R-:W-:-:S04]  /*0b50*/  IADD3 R4, P1, PT, R4, 0x20, RZ ;  /* 0x0000002004047810 */ /* 0x001fc80007f3e0ff */
[----:B------:R-:W-:-:S09]  /*0b60*/  IADD3.X R5, PT, PT, RZ, R5, RZ, P1, !PT ;  /* 0x00000005ff057210 */ /* 0x000fd20000ffe4ff */
.L_x_32:
[----:B------:R-:W-:-:S05]  /*0b70*/  IMAD.WIDE R6, R19, 0x4, R4 ;  /* 0x0000000413067825 */ /* 0x000fca00078e0204 */
[----:B------:R-:W2:Y:S04]  /*0b80*/  LDG.E R20, desc[UR4][R6.64+-0x20] ;  /* 0xffffe00406147981 */ /* 0x000ea8000c1e1900 */
[----:B------:R-:W3:Y:S04]  /*0b90*/  LDG.E R25, desc[UR4][R6.64+-0x1c] ;  /* 0xffffe40406197981 */ /* 0x000ee8000c1e1900 */
[----:B------:R-:W4:Y:S04]  /*0ba0*/  LDG.E R23, desc[UR4][R6.64+-0x18] ;  /* 0xffffe80406177981 */ /* 0x000f28000c1e1900 */
[----:B------:R-:W5:Y:S04]  /*0bb0*/  LDG.E R21, desc[UR4][R6.64+-0x14] ;  /* 0xffffec0406157981 */ /* 0x000f68000c1e1900 */
[----:B------:R-:W5:Y:S04]  /*0bc0*/  LDG.E R28, desc[UR4][R6.64+-0x10] ;  /* 0xfffff004061c7981 */ /* 0x000f68000c1e1900 */
[----:B------:R-:W5:Y:S04]  /*0bd0*/  LDG.E R26, desc[UR4][R6.64+-0xc] ;  /* 0xfffff404061a7981 */ /* 0x000f68000c1e1900 */
[----:B------:R-:W5:Y:S04]  /*0be0*/  LDG.E R18, desc[UR4][R6.64+-0x8] ;  /* 0xfffff80406127981 */ /* 0x000f68000c1e1900 */
[----:B------:R-:W5:Y:S04]  /*0bf0*/  LDG.E R16, desc[UR4][R6.64+-0x4] ;  /* 0xfffffc0406107981 */ /* 0x000f68000c1e1900 */
[----:B------:R-:W5:Y:S01]  /*0c00*/  LDG.E R22, desc[UR4][R6.64] ;  /* 0x0000000406167981 */ /* 0x000f62000c1e1900 */
[----:B--2---:R-:W-:-:S04]  /*0c10*/  FFMA R20, R13, R20, R24 ;  /* 0x000000140d147223 */ /* 0x004fc80000000018 */
[C---:B---3--:R-:W-:Y:S02]  /*0c20*/  FFMA R24, R13.reuse, R25, R20 ;  /* 0x000000190d187223 */ /* 0x048fe40000000014 */
[----:B------:R-:W2:Y:S02]  /*0c30*/  LDG.E R20, desc[UR4][R6.64+0x4] ;  /* 0x0000040406147981 */ /* 0x000ea4000c1e1900 */
[C---:B----4-:R-:W-:Y:S02]  /*0c40*/  FFMA R23, R13.reuse, R23, R24 ;  /* 0x000000170d177223 */ /* 0x050fe40000000018 */
[----:B------:R-:W3:Y:S02]  /*0c50*/  LDG.E R24, desc[UR4][R6.64+0x8] ;  /* 0x0000080406187981 */ /* 0x000ee4000c1e1900 */
[C---:B-----5:R-:W-:Y:S02]  /*0c60*/  FFMA R23, R13.reuse, R21, R23 ;  /* 0x000000150d177223 */ /* 0x060fe40000000017 */
[----:B------:R-:W4:Y:S02]  /*0c70*/  LDG.E R21, desc[UR4][R6.64+0xc] ;  /* 0x00000c0406157981 */ /* 0x000f24000c1e1900 */
[----:B------:R-:W-:-:S02]  /*0c80*/  FFMA R23, R13, R28, R23 ;  /* 0x0000001c0d177223 */ /* 0x000fc40000000017 */
[----:B------:R-:W5:Y:S02]  /*0c90*/  LDG.E R28, desc[UR4][R6.64+0x10] ;  /* 0x00001004061c7981 */ /* 0x000f64000c1e1900 */
[C---:B------:R-:W-:Y:S02]  /*0ca0*/  FFMA R23, R13.reuse, R26, R23 ;  /* 0x0000001a0d177223 */ /* 0x040fe40000000017 */
[----:B------:R-:W5:Y:S02]  /*0cb0*/  LDG.E R26, desc[UR4][R6.64+0x14] ;  /* 0x00001404061a7981 */ /* 0x000f64000c1e1900 */
[C---:B------:R-:W-:Y:S02]  /*0cc0*/  FFMA R25, R13.reuse, R18, R23 ;  /* 0x000000120d197223 */ /* 0x040fe40000000017 */
[----:B------:R-:W5:Y:S04]  /*0cd0*/  LDG.E R18, desc[UR4][R6.64+0x18] ;  /* 0x0000180406127981 */ /* 0x000f68000c1e1900 */
[----:B------:R-:W5:Y:S01]  /*0ce0*/  LDG.E R23, desc[UR4][R6.64+0x1c] ;  /* 0x00001c0406177981 */ /* 0x000f62000c1e1900 */
[----:B------:R-:W-:-:S04]  /*0cf0*/  FFMA R25, R13, R16, R25 ;  /* 0x000000100d197223 */ /* 0x000fc80000000019 */
[----:B------:R-:W-:Y:S01]  /*0d00*/  FFMA R25, R13, R22, R25 ;  /* 0x000000160d197223 */ /* 0x000fe20000000019 */
[----:B------:R-:W-:-:S04]  /*0d10*/  IADD3 R8, PT, PT, R8, 0x10, RZ ;  /* 0x0000001008087810 */ /* 0x000fc80007ffe0ff */
[----:B------:R-:W-:Y:S02]  /*0d20*/  ISETP.NE.AND P1, PT, R8, RZ, PT ;  /* 0x000000ff0800720c */ /* 0x000fe40003f25270 */
[----:B------:R-:W-:Y:S02]  /*0d30*/  IADD3 R12, PT, PT, R12, 0x10, RZ ;  /* 0x000000100c0c7810 */ /* 0x000fe40007ffe0ff */
[----:B------:R-:W-:Y:S01]  /*0d40*/  IADD3 R19, PT, PT, R19, 0x10, RZ ;  /* 0x0000001013137810 */ /* 0x000fe20007ffe0ff */
[----:B--2---:R-:W-:-:S04]  /*0d50*/  FFMA R25, R13, R20, R25 ;  /* 0x000000140d197223 */ /* 0x004fc80000000019 */
[----:B---3--:R-:W-:-:S04]  /*0d60*/  FFMA R24, R13, R24, R25 ;  /* 0x000000180d187223 */ /* 0x008fc80000000019 */
[----:B----4-:R-:W-:-:S04]  /*0d70*/  FFMA R21, R13, R21, R24 ;  /* 0x000000150d157223 */ /* 0x010fc80000000018 */
[----:B-----5:R-:W-:-:S04]  /*0d80*/  FFMA R21, R13, R28, R21 ;  /* 0x0000001c0d157223 */ /* 0x020fc80000000015 */
[----:B------:R-:W-:-:S04]  /*0d90*/  FFMA R21, R13, R26, R21 ;  /* 0x0000001a0d157223 */ /* 0x000fc80000000015 */
[----:B------:R-:W-:-:S04]  /*0da0*/  FFMA R18, R13, R18, R21 ;  /* 0x000000120d127223 */ /* 0x000fc80000000015 */
[----:B------:R-:W-:Y:S01]  /*0db0*/  FFMA R24, R13, R23, R18 ;  /* 0x000000170d187223 */ /* 0x000fe20000000012 */
[----:B------:R-:W-:Y:S06]  /*0dc0*/  @P1 BRA `(.L_x_32) ;  /* 0xfffffffc00681947 */ /* 0x000fec000383ffff */
.L_x_31:
[----:B------:R-:W-:Y:S05]  /*0dd0*/  BSYNC.RECONVERGENT B1 ;  /* 0x0000000000017941 */ /* 0x000fea0003800200 */
.L_x_30:
        /* <DEDUP_REMOVED lines=8> */
[----:B------:R-:W-:-:S05]  /*0e60*/  IADD3 R7, PT, PT, R17, R12, RZ ;  /* 0x0000000c11077210 */ /* 0x000fca0007ffe0ff */
[----:B0-----:R-:W-:-:S05]  /*0e70*/  IMAD.WIDE R4, R7, 0x4, R4 ;  /* 0x0000000407047825 */ /* 0x001fca00078e0204 */
[----:B------:R-:W2:Y:S04]  /*0e80*/  LDG.E R6, desc[UR4][R4.64] ;  /* 0x0000000404067981 */ /* 0x000ea8000c1e1900 */
[----:B------:R-:W3:Y:S04]  /*0e90*/  LDG.E R7, desc[UR4][R4.64+0x4] ;  /* 0x0000040404077981 */ /* 0x000ee8000c1e1900 */
[----:B------:R-:W4:Y:S04]  /*0ea0*/  LDG.E R11, desc[UR4][R4.64+0x8] ;  /* 0x00000804040b7981 */ /* 0x000f28000c1e1900 */
[----:B-----5:R-:W4:Y:S04]  /*0eb0*/  LDG.E R19, desc[UR4][R4.64+0xc] ;  /* 0x00000c0404137981 */ /* 0x020f28000c1e1900 */
[----:B------:R-:W4:Y:S04]  /*0ec0*/  LDG.E R21, desc[UR4][R4.64+0x10] ;  /* 0x0000100404157981 */ /* 0x000f28000c1e1900 */
[----:B------:R-:W4:Y:S04]  /*0ed0*/  LDG.E R23, desc[UR4][R4.64+0x14] ;  /* 0x0000140404177981 */ /* 0x000f28000c1e1900 */
[----:B------:R-:W4:Y:S04]  /*0ee0*/  LDG.E R25, desc[UR4][R4.64+0x18] ;  /* 0x0000180404197981 */ /* 0x000f28000c1e1900 */
[----:B------:R-:W4:Y:S01]  /*0ef0*/  LDG.E R27, desc[UR4][R4.64+0x1c] ;  /* 0x00001c04041b7981 */ /* 0x000f22000c1e1900 */
[----:B------:R-:W-:Y:S01]  /*0f00*/  IADD3 R12, PT, PT, R12, 0x8, RZ ;  /* 0x000000080c0c7810 */ /* 0x000fe20007ffe0ff */
[----:B--2---:R-:W-:-:S04]  /*0f10*/  FFMA R6, R13, R6, R24 ;  /* 0x000000060d067223 */ /* 0x004fc80000000018 */
[----:B---3--:R-:W-:-:S04]  /*0f20*/  FFMA R6, R13, R7, R6 ;  /* 0x000000070d067223 */ /* 0x008fc80000000006 */
[----:B----4-:R-:W-:-:S04]  /*0f30*/  FFMA R6, R13, R11, R6 ;  /* 0x0000000b0d067223 */ /* 0x010fc80000000006 */
[----:B------:R-:W-:-:S04]  /*0f40*/  FFMA R6, R13, R19, R6 ;  /* 0x000000130d067223 */ /* 0x000fc80000000006 */
[----:B------:R-:W-:-:S04]  /*0f50*/  FFMA R6, R13, R21, R6 ;  /* 0x000000150d067223 */ /* 0x000fc80000000006 */
[----:B------:R-:W-:-:S04]  /*0f60*/  FFMA R6, R13, R23, R6 ;  /* 0x000000170d067223 */ /* 0x000fc80000000006 */
[----:B------:R-:W-:-:S04]  /*0f70*/  FFMA R6, R13, R25, R6 ;  /* 0x000000190d067223 */ /* 0x000fc80000000006 */
[----:B------:R-:W-:-:S07]  /*0f80*/  FFMA R24, R13, R27, R6 ;  /* 0x0000001b0d187223 */ /* 0x000fce0000000006 */
.L_x_34:
[----:B------:R-:W-:Y:S05]  /*0f90*/  BSYNC.RECONVERGENT B1 ;  /* 0x0000000000017941 */ /* 0x000fea0003800200 */
.L_x_33:
[----:B------:R-:W-:Y:S01]  /*0fa0*/  MOV R8, R9 ;  /* 0x0000000900087202 */ /* 0x000fe20000000f00 */
[----:B------:R-:W-:Y:S06]  /*0fb0*/  @!P1 BRA `(.L_x_29) ;  /* 0x0000000000789947 */ /* 0x000fec0003800000 */
[----:B------:R-:W-:-:S13]  /*0fc0*/  ISETP.GE.U32.AND P0, PT, R16, 0x4, PT ;  /* 0x000000041000780c */ /* 0x000fda0003f06070 */
[----:B------:R-:W0:Y:S01]  /*0fd0*/  @P0 LDC.64 R4, c[0x0][0x390] ;  /* 0x0000e400ff040b82 */ /* 0x000e220000000a00 */
[----:B------:R-:W-:-:S05]  /*0fe0*/  @P0 IADD3 R7, PT, PT, R17, R12, RZ ;  /* 0x0000000c11070210 */ /* 0x000fca0007ffe0ff */
[----:B0-----:R-:W-:-:S05]  /*0ff0*/  @P0 IMAD.WIDE R4, R7, 0x4, R4 ;  /* 0x0000000407040825 */ /* 0x001fca00078e0204 */
[----:B------:R-:W2:Y:S04]  /*1000*/  @P0 LDG.E R6, desc[UR4][R4.64] ;  /* 0x0000000404060981 */ /* 0x000ea8000c1e1900 */
[----:B------:R-:W3:Y:S04]  /*1010*/  @P0 LDG.E R7, desc[UR4][R4.64+0x4] ;  /* 0x0000040404070981 */ /* 0x000ee8000c1e1900 */
[----:B------:R-:W4:Y:S04]  /*1020*/  @P0 LDG.E R11, desc[UR4][R4.64+0x8] ;  /* 0x00000804040b0981 */ /* 0x000f28000c1e1900 */
[----:B-----5:R-:W4:Y:S01]  /*1030*/  @P0 LDG.E R19, desc[UR4][R4.64+0xc] ;  /* 0x00000c0404130981 */ /* 0x020f22000c1e1900 */
[----:B------:R-:W-:-:S02]  /*1040*/  LOP3.LUT R10, R10, 0x3, RZ, 0xc0, !PT ;  /* 0x000000030a0a7812 */ /* 0x000fc400078ec0ff */
[----:B------:R-:W-:Y:S02]  /*1050*/  MOV R8, R9 ;  /* 0x0000000900087202 */ /* 0x000fe40000000f00 */
[----:B------:R-:W-:Y:S02]  /*1060*/  ISETP.NE.AND P1, PT, R10, RZ, PT ;  /* 0x000000ff0a00720c */ /* 0x000fe40003f25270 */
[----:B------:R-:W-:Y:S01]  /*1070*/  @P0 IADD3 R12, PT, PT, R12, 0x4, RZ ;  /* 0x000000040c0c0810 */ /* 0x000fe20007ffe0ff */
[----:B--2---:R-:W-:-:S04]  /*1080*/  @P0 FFMA R6, R13, R6, R24 ;  /* 0x000000060d060223 */ /* 0x004fc80000000018 */
[----:B---3--:R-:W-:-:S04]  /*1090*/  @P0 FFMA R6, R13, R7, R6 ;  /* 0x000000070d060223 */ /* 0x008fc80000000006 */
[----:B----4-:R-:W-:-:S04]  /*10a0*/  @P0 FFMA R6, R13, R11, R6 ;  /* 0x0000000b0d060223 */ /* 0x010fc80000000006 */
[----:B------:R-:W-:Y:S01]  /*10b0*/  @P0 FFMA R24, R13, R19, R6 ;  /* 0x000000130d180223 */ /* 0x000fe20000000006 */
[----:B------:R-:W-:Y:S06]  /*10c0*/  @!P1 BRA `(.L_x_29) ;  /* 0x0000000000349947 */ /* 0x000fec0003800000 */
[----:B------:R-:W0:Y:S01]  /*10d0*/  LDC.64 R4, c[0x0][0x390] ;  /* 0x0000e400ff047b82 */ /* 0x000e220000000a00 */
[----:B------:R-:W-:Y:S01]  /*10e0*/  BSSY.RECONVERGENT B1, `(.L_x_35) ;  /* 0x000000a000017945 */ /* 0x000fe20003800200 */
[----:B------:R-:W-:Y:S02]  /*10f0*/  IADD3 R11, PT, PT, R17, R12, RZ ;  /* 0x0000000c110b7210 */ /* 0x000fe40007ffe0ff */
[----:B------:R-:W-:-:S07]  /*1100*/  IADD3 R8, PT, PT, -R10, RZ, RZ ;  /* 0x000000ff0a087210 */ /* 0x000fce0007ffe1ff */
.L_x_36:
[----:B0-----:R-:W-:-:S06]  /*1110*/  IMAD.WIDE R6, R11, 0x4, R4 ;  /* 0x000000040b067825 */ /* 0x001fcc00078e0204 */
[----:B------:R-:W2:Y:S01]  /*1120*/  LDG.E R6, desc[UR4][R6.64] ;  /* 0x0000000406067981 */ /* 0x000ea2000c1e1900 */
[----:B------:R-:W-:Y:S02]  /*1130*/  IADD3 R8, PT, PT, R8, 0x1, RZ ;  /* 0x0000000108087810 */ /* 0x000fe40007ffe0ff */
[----:B------:R-:W-:Y:S02]  /*1140*/  IADD3 R11, PT, PT, R11, 0x1, RZ ;  /* 0x000000010b0b7810 */ /* 0x000fe40007ffe0ff */
[----:B------:R-:W-:Y:S01]  /*1150*/  ISETP.NE.AND P0, PT, R8, RZ, PT ;  /* 0x000000ff0800720c */ /* 0x000fe20003f05270 */
[----:B--2---:R-:W-:-:S12]  /*1160*/  FFMA R24, R13, R6, R24 ;  /* 0x000000060d187223 */ /* 0x004fd80000000018 */
[----:B------:R-:W-:Y:S05]  /*1170*/  @P0 BRA `(.L_x_36) ;  /* 0xfffffffc00e40947 */ /* 0x000fea000383ffff */
[----:B------:R-:W-:Y:S05]  /*1180*/  BSYNC.RECONVERGENT B1 ;  /* 0x0000000000017941 */ /* 0x000fea0003800200 */
.L_x_35:
[----:B------:R-:W-:-:S07]  /*1190*/  MOV R8, R9 ;  /* 0x0000000900087202 */ /* 0x000fce0000000f00 */
.L_x_29:
[----:B------:R-:W-:Y:S05]  /*11a0*/  BSYNC.RECONVERGENT B0 ;  /* 0x0000000000007941 */ /* 0x000fea0003800200 */
.L_x_28:
[----:B------:R-:W-:Y:S01]  /*11b0*/  ISETP.GE.AND P0, PT, R8, R15, PT ;  /* 0x0000000f0800720c */ /* 0x000fe20003f06270 */
[----:B------:R-:W-:-:S12]  /*11c0*/  BSSY.RECONVERGENT B0, `(.L_x_37) ;  /* 0x000007f000007945 */ /* 0x000fd80003800200 */
[----:B------:R-:W-:Y:S05]  /*11d0*/  @P0 BRA `(.L_x_38) ;  /* 0x0000000400f40947 */ /* 0x000fea0003800000 */
[----:B------:R0:W5:Y:S01]  /*11e0*/  LDG.E R16, desc[UR4][R2.64] ;  /* 0x0000000402107981 */ /* 0x000162000c1e1900 */
[CC--:B------:R-:W-:Y:S01]  /*11f0*/  IADD3 R4, PT, PT, R8.reuse, -R15.reuse, RZ ;  /* 0x8000000f08047210 */ /* 0x0c0fe20007ffe0ff */
[----:B------:R-:W-:Y:S01]  /*1200*/  BSSY.RECONVERGENT B1, `(.L_x_39) ;  /* 0x000003b000017945 */ /* 0x000fe20003800200 */
[----:B------:R-:W-:Y:S02]  /*1210*/  IADD3 R20, PT, PT, -R8, R15, RZ ;  /* 0x0000000f08147210 */ /* 0x000fe40007ffe1ff */
[----:B------:R-:W-:Y:S02]  /*1220*/  ISETP.GT.U32.AND P1, PT, R4, -0x8, PT ;  /* 0xfffffff80400780c */ /* 0x000fe40003f24070 */
[----:B------:R-:W-:-:S04]  /*1230*/  LOP3.LUT R21, R20, 0x7, RZ, 0xc0, !PT ;  /* 0x0000000714157812 */ /* 0x000fc800078ec0ff */
[----:B------:R-:W-:-:S07]  /*1240*/  ISETP.NE.AND P0, PT, R21, RZ, PT ;  /* 0x000000ff1500720c */ /* 0x000fce0003f05270 */
[----:B0-----:R-:W-:Y:S06]  /*1250*/  @P1 BRA `(.L_x_40) ;  /* 0x0000000000d41947 */ /* 0x001fec0003800000 */
[----:B------:R-:W-:Y:S01]  /*1260*/  LOP3.LUT R23, R20, 0xfffffff8, RZ, 0xc0, !PT ;  /* 0xfffffff814177812 */ /* 0x000fe200078ec0ff */
[----:B------:R-:W-:Y:S01]  /*1270*/  IMAD R22, R8, R15, R0 ;  /* 0x0000000f08167224 */ /* 0x000fe200078e0200 */
[----:B------:R-:W-:Y:S02]  /*1280*/  IADD3 R9, PT, PT, R17, R8, RZ ;  /* 0x0000000811097210 */ /* 0x000fe40007ffe0ff */
[----:B------:R-:W-:-:S07]  /*1290*/  IADD3 R23, PT, PT, -R23, RZ, RZ ;  /* 0x000000ff17177210 */ /* 0x000fce0007ffe1ff */
.L_x_41:
[----:B------:R-:W0:Y:S08]  /*12a0*/  LDC.64 R12, c[0x0][0x3a0] ;  /* 0x0000e800ff0c7b82 */ /* 0x000e300000000a00 */
[----:B------:R-:W1:Y:S01]  /*12b0*/  LDC.64 R2, c[0x0][0x390] ;  /* 0x0000e400ff027b82 */ /* 0x000e620000000a00 */
[----:B0-----:R-:W-:-:S05]  /*12c0*/  IMAD.WIDE R12, R22, 0x4, R12 ;  /* 0x00000004160c7825 */ /* 0x001fca00078e020c */
[----:B------:R-:W2:Y:S01]  /*12d0*/  LDG.E R29, desc[UR4][R12.64] ;  /* 0x000000040c1d7981 */ /* 0x000ea2000c1e1900 */
[----:B-1----:R-:W-:-:S04]  /*12e0*/  IMAD.WIDE R2, R9, 0x4, R2 ;  /* 0x0000000409027825 */ /* 0x002fc800078e0202 */
[C---:B-----5:R-:W-:Y:S01]  /*12f0*/  IMAD.WIDE R18, R15.reuse, 0x4, R12 ;  /* 0x000000040f127825 */ /* 0x060fe200078e020c */
[----:B------:R-:W3:Y:S04]  /*1300*/  LDG.E R25, desc[UR4][R2.64+0x4] ;  /* 0x0000040402197981 */ /* 0x000ee8000c1e1900 */
[----:B------:R-:W4:Y:S04]  /*1310*/  LDG.E R13, desc[UR4][R2.64] ;  /* 0x00000004020d7981 */ /* 0x000f28000c1e1900 */
[----:B------:R-:W3:Y:S01]  /*1320*/  LDG.E R28, desc[UR4][R18.64] ;  /* 0x00000004121c7981 */ /* 0x000ee2000c1e1900 */
[----:B------:R-:W-:-:S03]  /*1330*/  IMAD.WIDE R10, R15, 0x4, R18 ;  /* 0x000000040f0a7825 */ /* 0x000fc600078e0212 */
[----:B------:R-:W3:Y:S01]  /*1340*/  LDG.E R26, desc[UR4][R2.64+0x8] ;  /* 0x00000804021a7981 */ /* 0x000ee2000c1e1900 */
[----:B------:R-:W-:-:S03]  /*1350*/  IMAD.WIDE R4, R15, 0x4, R10 ;  /* 0x000000040f047825 */ /* 0x000fc600078e020a */
[----:B------:R2:W3:Y:S04]  /*1360*/  LDG.E R27, desc[UR4][R10.64] ;  /* 0x000000040a1b7981 */ /* 0x0004e8000c1e1900 */
[----:B------:R-:W3:Y:S01]  /*1370*/  LDG.E R18, desc[UR4][R2.64+0xc] ;  /* 0x00000c0402127981 */ /* 0x000ee2000c1e1900 */
[----:B------:R-:W-:-:S03]  /*1380*/  IMAD.WIDE R6, R15, 0x4, R4 ;  /* 0x000000040f067825 */ /* 0x000fc600078e0204 */
[----:B------:R-:W3:Y:S01]  /*1390*/  LDG.E R19, desc[UR4][R2.64+0x10] ;  /* 0x0000100402137981 */ /* 0x000ee2000c1e1900 */
[----:B--2---:R-:W-:-:S03]  /*13a0*/  FMUL R10, R16, R29 ;  /* 0x0000001d100a7220 */ /* 0x004fc60000400000 */
[----:B------:R0:W2:Y:S01]  /*13b0*/  LDG.E R29, desc[UR4][R4.64] ;  /* 0x00000004041d7981 */ /* 0x0000a2000c1e1900 */
[----:B----4-:R-:W-:Y:S01]  /*13c0*/  FFMA R24, R13, R10, R24 ;  /* 0x0000000a0d187223 */ /* 0x010fe20000000018 */
[C---:B------:R-:W-:Y:S02]  /*13d0*/  IMAD.WIDE R12, R15.reuse, 0x4, R6 ;  /* 0x000000040f0c7825 */ /* 0x040fe400078e0206 */
[----:B------:R-:W4:Y:S02]  /*13e0*/  LDG.E R7, desc[UR4][R6.64] ;  /* 0x0000000406077981 */ /* 0x000f24000c1e1900 */
[C---:B---3--:R-:W-:Y:S01]  /*13f0*/  FMUL R28, R16.reuse, R28 ;  /* 0x0000001c101c7220 */ /* 0x048fe20000400000 */
[----:B------:R-:W-:Y:S02]  /*1400*/  IMAD.WIDE R10, R15, 0x4, R12 ;  /* 0x000000040f0a7825 */ /* 0x000fe400078e020c */
[----:B------:R-:W3:Y:S02]  /*1410*/  LDG.E R13, desc[UR4][R12.64] ;  /* 0x000000040c0d7981 */ /* 0x000ee4000c1e1900 */
[----:B------:R-:W-:Y:S01]  /*1420*/  FFMA R25, R25, R28, R24 ;  /* 0x0000001c19197223 */ /* 0x000fe20000000018 */
[----:B0-----:R-:W-:Y:S01]  /*1430*/  IMAD.WIDE R4, R15, 0x4, R10 ;  /* 0x000000040f047825 */ /* 0x001fe200078e020a */
[----:B------:R-:W3:Y:S04]  /*1440*/  LDG.E R24, desc[UR4][R10.64] ;  /* 0x000000040a187981 */ /* 0x000ee8000c1e1900 */
[----:B------:R-:W3:Y:S04]  /*1450*/  LDG.E R28, desc[UR4][R2.64+0x14] ;  /* 0x00001404021c7981 */ /* 0x000ee8000c1e1900 */
[----:B------:R-:W3:Y:S04]  /*1460*/  LDG.E R5, desc[UR4][R4.64] ;  /* 0x0000000404057981 */ /* 0x000ee8000c1e1900 */
[----:B------:R-:W3:Y:S04]  /*1470*/  LDG.E R6, desc[UR4][R2.64+0x1c] ;  /* 0x00001c0402067981 */ /* 0x000ee8000c1e1900 */
[----:B------:R-:W3:Y:S01]  /*1480*/  LDG.E R4, desc[UR4][R2.64+0x18] ;  /* 0x0000180402047981 */ /* 0x000ee2000c1e1900 */
[----:B------:R-:W-:Y:S01]  /*1490*/  FMUL R27, R16, R27 ;  /* 0x0000001b101b7220 */ /* 0x000fe20000400000 */
[----:B------:R-:W-:-:S03]  /*14a0*/  IADD3 R23, PT, PT, R23, 0x8, RZ ;  /* 0x0000000817177810 */ /* 0x000fc60007ffe0ff */
[----:B------:R-:W-:Y:S01]  /*14b0*/  FFMA R25, R26, R27, R25 ;  /* 0x0000001b1a197223 */ /* 0x000fe20000000019 */
[----:B------:R-:W-:Y:S02]  /*14c0*/  ISETP.NE.AND P1, PT, R23, RZ, PT ;  /* 0x000000ff1700720c */ /* 0x000fe40003f25270 */
[----:B------:R-:W-:Y:S02]  /*14d0*/  IADD3 R8, PT, PT, R8, 0x8, RZ ;  /* 0x0000000808087810 */ /* 0x000fe40007ffe0ff */
[----:B------:R-:W-:Y:S02]  /*14e0*/  IADD3 R9, PT, PT, R9, 0x8, RZ ;  /* 0x0000000809097810 */ /* 0x000fe40007ffe0ff */
[----:B------:R-:W-:Y:S01]  /*14f0*/  LEA R22, R15, R22, 0x3 ;  /* 0x000000160f167211 */ /* 0x000fe200078e18ff */
[----:B--2---:R-:W-:-:S04]  /*1500*/  FMUL R29, R16, R29 ;  /* 0x0000001d101d7220 */ /* 0x004fc80000400000 */
[----:B------:R-:W-:Y:S01]  /*1510*/  FFMA R18, R18, R29, R25 ;  /* 0x0000001d12127223 */ /* 0x000fe20000000019 */
[----:B----4-:R-:W-:-:S04]  /*1520*/  FMUL R7, R16, R7 ;  /* 0x0000000710077220 */ /* 0x010fc80000400000 */
[----:B------:R-:W-:Y:S01]  /*1530*/  FFMA R7, R19, R7, R18 ;  /* 0x0000000713077223 */ /* 0x000fe20000000012 */
[C---:B---3--:R-:W-:Y:S01]  /*1540*/  FMUL R13, R16.reuse, R13 ;  /* 0x0000000d100d7220 */ /* 0x048fe20000400000 */
[----:B------:R-:W-:-:S03]  /*1550*/  FMUL R24, R16, R24 ;  /* 0x0000001810187220 */ /* 0x000fc60000400000 */
[----:B------:R-:W-:Y:S01]  /*1560*/  FFMA R7, R28, R13, R7 ;  /* 0x0000000d1c077223 */ /* 0x000fe20000000007 */
[----:B------:R-:W-:-:S03]  /*1570*/  FMUL R5, R16, R5 ;  /* 0x0000000510057220 */ /* 0x000fc60000400000 */
[----:B------:R-:W-:-:S04]  /*1580*/  FFMA R7, R4, R24, R7 ;  /* 0x0000001804077223 */ /* 0x000fc80000000007 */
[----:B------:R-:W-:Y:S01]  /*1590*/  FFMA R24, R6, R5, R7 ;  /* 0x0000000506187223 */ /* 0x000fe20000000007 */
[----:B------:R-:W-:Y:S06]  /*15a0*/  @P1 BRA `(.L_x_41) ;  /* 0xfffffffc003c1947 */ /* 0x000fec000383ffff */
.L_x_40:
[----:B------:R-:W-:Y:S05]  /*15b0*/  BSYNC.RECONVERGENT B1 ;  /* 0x0000000000017941 */ /* 0x000fea0003800200 */
.L_x_39:
[----:B------:R-:W-:Y:S05]  /*15c0*/  @!P0 BRA `(.L_x_38) ;  /* 0x0000000000f88947 */ /* 0x000fea0003800000 */
[----:B------:R-:W-:Y:S01]  /*15d0*/  ISETP.GE.U32.AND P0, PT, R21, 0x4, PT ;  /* 0x000000041500780c */ /* 0x000fe20003f06070 */
[----:B------:R-:W-:Y:S01]  /*15e0*/  BSSY.RECONVERGENT B1, `(.L_x_42) ;  /* 0x000001e000017945 */ /* 0x000fe20003800200 */
[----:B-----5:R-:W-:-:S04]  /*15f0*/  LOP3.LUT R19, R20, 0x3, RZ, 0xc0, !PT ;  /* 0x0000000314137812 */ /* 0x020fc800078ec0ff */
        /* <DEDUP_REMOVED lines=14> */
[----:B------:R-:W5:Y:S04]  /*16e0*/  LDG.E R22, desc[UR4][R2.64+0x4] ;  /* 0x0000040402167981 */ /* 0x000f68000c1e1900 */
[----:B------:R-:W5:Y:S04]  /*16f0*/  LDG.E R21, desc[UR4][R6.64] ;  /* 0x0000000406157981 */ /* 0x000f68000c1e1900 */
[----:B------:R-:W5:Y:S04]  /*1700*/  LDG.E R26, desc[UR4][R2.64+0x8] ;  /* 0x00000804021a7981 */ /* 0x000f68000c1e1900 */
[----:B------:R-:W5:Y:S04]  /*1710*/  LDG.E R11, desc[UR4][R10.64] ;  /* 0x000000040a0b7981 */ /* 0x000f68000c1e1900 */
[----:B------:R-:W5:Y:S01]  /*1720*/  LDG.E R28, desc[UR4][R2.64+0xc] ;  /* 0x00000c04021c7981 */ /* 0x000f62000c1e1900 */
[----:B------:R-:W-:Y:S01]  /*1730*/  IADD3 R8, PT, PT, R8, 0x4, RZ ;  /* 0x0000000408087810 */ /* 0x000fe20007ffe0ff */
[----:B---3--:R-:W-:-:S04]  /*1740*/  FMUL R18, R16, R13 ;  /* 0x0000000d10127220 */ /* 0x008fc80000400000 */
[----:B--2---:R-:W-:Y:S01]  /*1750*/  FFMA R9, R9, R18, R24 ;  /* 0x0000001209097223 */ /* 0x004fe20000000018 */
[----:B----4-:R-:W-:-:S04]  /*1760*/  FMUL R12, R16, R5 ;  /* 0x00000005100c7220 */ /* 0x010fc80000400000 */
[----:B-----5:R-:W-:Y:S01]  /*1770*/  FFMA R9, R22, R12, R9 ;  /* 0x0000000c16097223 */ /* 0x020fe20000000009 */
[----:B------:R-:W-:-:S04]  /*1780*/  FMUL R21, R16, R21 ;  /* 0x0000001510157220 */ /* 0x000fc80000400000 */
[----:B------:R-:W-:Y:S01]  /*1790*/  FFMA R9, R26, R21, R9 ;  /* 0x000000151a097223 */ /* 0x000fe20000000009 */
[----:B------:R-:W-:-:S04]  /*17a0*/  FMUL R24, R16, R11 ;  /* 0x0000000b10187220 */ /* 0x000fc80000400000 */
[----:B------:R-:W-:-:S07]  /*17b0*/  FFMA R24, R28, R24, R9 ;  /* 0x000000181c187223 */ /* 0x000fce0000000009 */
.L_x_43:
[----:B------:R-:W-:Y:S05]  /*17c0*/  BSYNC.RECONVERGENT B1 ;  /* 0x0000000000017941 */ /* 0x000fea0003800200 */
.L_x_42:
[----:B------:R-:W-:Y:S05]  /*17d0*/  @!P1 BRA `(.L_x_38) ;  /* 0x0000000000749947 */ /* 0x000fea0003800000 */
        /* <DEDUP_REMOVED lines=10> */
[----:B0-----:R-:W-:Y:S01]  /*1880*/  @P0 IMAD.WIDE R12, R13, 0x4, R10 ;  /* 0x000000040d0c0825 */ /* 0x001fe200078e020a */
[----:B------:R-:W-:-:S03]  /*1890*/  @!P1 IADD3 R17, PT, PT, R17, R8, RZ ;  /* 0x0000000811119210 */ /* 0x000fc60007ffe0ff */
[----:B------:R-:W-:Y:S02]  /*18a0*/  @P0 IMAD.WIDE R10, R15, 0x4, R12 ;  /* 0x000000040f0a0825 */ /* 0x000fe400078e020c */
[----:B------:R-:W4:Y:S02]  /*18b0*/  @P0 LDG.E R13, desc[UR4][R12.64] ;  /* 0x000000040c0d0981 */ /* 0x000f24000c1e1900 */
[----:B------:R-:W-:Y:S02]  /*18c0*/  @!P1 IMAD R15, R8, R15, R0 ;  /* 0x0000000f080f9224 */ /* 0x000fe400078e0200 */
[----:B-1----:R-:W-:Y:S01]  /*18d0*/  @P0 IMAD.WIDE R6, R9, 0x4, R6 ;  /* 0x0000000409060825 */ /* 0x002fe200078e0206 */
[----:B------:R-:W5:Y:S03]  /*18e0*/  @P0 LDG.E R11, desc[UR4][R10.64] ;  /* 0x000000040a0b0981 */ /* 0x000f66000c1e1900 */
[----:B--2---:R-:W-:Y:S01]  /*18f0*/  @!P1 IMAD.WIDE R4, R15, 0x4, R4 ;  /* 0x000000040f049825 */ /* 0x004fe200078e0204 */
[----:B------:R-:W2:Y:S04]  /*1900*/  @P0 LDG.E R9, desc[UR4][R6.64] ;  /* 0x0000000406090981 */ /* 0x000ea8000c1e1900 */
[----:B------:R-:W2:Y:S01]  /*1910*/  @P0 LDG.E R15, desc[UR4][R6.64+0x4] ;  /* 0x00000404060f0981 */ /* 0x000ea2000c1e1900 */
[----:B---3--:R-:W-:-:S03]  /*1920*/  @!P1 IMAD.WIDE R2, R17, 0x4, R2 ;  /* 0x0000000411029825 */ /* 0x008fc600078e0202 */
[----:B------:R-:W3:Y:S04]  /*1930*/  @!P1 LDG.E R5, desc[UR4][R4.64] ;  /* 0x0000000404059981 */ /* 0x000ee8000c1e1900 */
[----:B------:R-:W3:Y:S01]  /*1940*/  @!P1 LDG.E R3, desc[UR4][R2.64] ;  /* 0x0000000402039981 */ /* 0x000ee2000c1e1900 */
[C---:B----4-:R-:W-:Y:S01]  /*1950*/  @P0 FMUL R0, R16.reuse, R13 ;  /* 0x0000000d10000220 */ /* 0x050fe20000400000 */
[----:B-----5:R-:W-:-:S03]  /*1960*/  @P0 FMUL R8, R16, R11 ;  /* 0x0000000b10080220 */ /* 0x020fc60000400000 */
[----:B--2---:R-:W-:-:S04]  /*1970*/  @P0 FFMA R0, R9, R0, R24 ;  /* 0x0000000009000223 */ /* 0x004fc80000000018 */
[----:B------:R-:W-:Y:S01]  /*1980*/  @P0 FFMA R24, R15, R8, R0 ;  /* 0x000000080f180223 */ /* 0x000fe20000000000 */
[----:B---3--:R-:W-:-:S04]  /*1990*/  @!P1 FMUL R16, R16, R5 ;  /* 0x0000000510109220 */ /* 0x008fc80000400000 */
[----:B------:R-:W-:-:S07]  /*19a0*/  @!P1 FFMA R24, R3, R16, R24 ;  /* 0x0000001003189223 */ /* 0x000fce0000000018 */
.L_x_38:
[----:B------:R-:W-:Y:S05]  /*19b0*/  BSYNC.RECONVERGENT B0 ;  /* 0x0000000000007941 */ /* 0x000fea0003800200 */
.L_x_37:
[----:B------:R-:W0:Y:S02]  /*19c0*/  LDC.64 R2, c[0x0][0x380] ;  /* 0x0000e000ff027b82 */ /* 0x000e240000000a00 */
[----:B0-----:R-:W-:-:S05]  /*19d0*/  IMAD.WIDE R14, R14, 0x4, R2 ;  /* 0x000000040e0e7825 */ /* 0x001fca00078e0202 */
[----:B-----5:R-:W-:Y:S01]  /*19e0*/  STG.E desc[UR4][R14.64], R24 ;  /* 0x000000180e007986 */ /* 0x020fe2000c101904 */
[----:B------:R-:W-:Y:S05]  /*19f0*/  EXIT ;  /* 0x000000000000794d */ /* 0x000fea0003800000 */
.L_x_44:
        /* <DEDUP_REMOVED lines=16> */
.L_x_63:


//--------------------- .text._Z24ApproximateSpikeGradientPfPKfffff --------------------------
	.section	.text._Z24ApproximateSpikeGradientPfPKfffff,"ax",@progbits
	.align	128
        .global         _Z24ApproximateSpikeGradientPfPKfffff
        .type           _Z24ApproximateSpikeGradientPfPKfffff,@function
        .size           _Z24ApproximateSpikeGradientPfPKfffff,(.L_x_60 - _Z24ApproximateSpikeGradientPfPKfffff)
        .other          _Z24ApproximateSpikeGradientPfPKfffff,@"STO_CUDA_ENTRY STV_DEFAULT"
_Z24ApproximateSpikeGradientPfPKfffff:
.text._Z24ApproximateSpikeGradientPfPKfffff:
[----:B------:R-:W-:Y:S01]  /*0000*/  LDC R1, c[0x0][0x37c] ;  /* 0x0000df00ff017b82 */ /* 0x000fe20000000800 */
[----:B------:R-:W0:Y:S07]  /*0010*/  S2R R3, SR_TID.X ;  /* 0x0000000000037919 */ /* 0x000e2e0000002100 */
[----:B------:R-:W0:Y:S01]  /*0020*/  LDC R0, c[0x0][0x360] ;  /* 0x0000d800ff007b82 */ /* 0x000e220000000800 */
[----:B------:R-:W1:Y:S07]  /*0030*/  S2R R5, SR_TID.Y ;  /* 0x0000000000057919 */ /* 0x000e6e0000002200 */
[----:B------:R-:W0:Y:S08]  /*0040*/  S2UR UR4, SR_CTAID.X ;  /* 0x00000000000479c3 */ /* 0x000e300000002500 */
[----:B------:R-:W1:Y:S08]  /*0050*/  S2UR UR5, SR_CTAID.Y ;  /* 0x00000000000579c3 */ /* 0x000e700000002600 */
[----:B------:R-:W1:Y:S08]  /*0060*/  LDC R2, c[0x0][0x364] ;  /* 0x0000d900ff027b82 */ /* 0x000e700000000800 */
[----:B------:R-:W2:Y:S01]  /*0070*/  LDC.64 R6, c[0x0][0x398] ;  /* 0x0000e600ff067b82 */ /* 0x000ea20000000a00 */
[----:B0-----:R-:W-:-:S05]  /*0080*/  IMAD R0, R0, UR4, R3 ;  /* 0x0000000400007c24 */ /* 0x001fca000f8e0203 */
[----:B------:R-:W-:Y:S01]  /*0090*/  I2FP.F32.S32 R0, R0 ;  /* 0x0000000000007245 */ /* 0x000fe20000201400 */
[----:B-1----:R-:W-:-:S05]  /*00a0*/  IMAD R2, R2, UR5, R5 ;  /* 0x0000000502027c24 */ /* 0x002fca000f8e0205 */
[----:B------:R-:W-:Y:S01]  /*00b0*/  I2FP.F32.U32 R3, R2 ;  /* 0x0000000200037245 */ /* 0x000fe20000201000 */
[----:B--2---:R-:W-:-:S04]  /*00c0*/  FMUL R4, R7, R6 ;  /* 0x0000000607047220 */ /* 0x004fc80000400000 */
[----:B------:R-:W-:-:S04]  /*00d0*/  FFMA R0, R0, R7, R3 ;  /* 0x0000000700007223 */ /* 0x000fc80000000003 */
[----:B------:R-:W0:Y:S02]  /*00e0*/  F2I.TRUNC.NTZ R2, R0 ;  /* 0x0000000000027305 */ /* 0x000e24000020f100 */
[----:B0-----:R-:W-:-:S04]  /*00f0*/  I2FP.F32.S32 R3, R2 ;  /* 0x0000000200037245 */ /* 0x001fc80000201400 */
[----:B------:R-:W-:-:S13]  /*0100*/  FSETP.GT.AND P0, PT, R4, R3, PT ;  /* 0x000000030400720b */ /* 0x000fda0003f04000 */
[----:B------:R-:W-:Y:S05]  /*0110*/  @!P0 EXIT ;  /* 0x000000000000894d */ /* 0x000fea0003800000 */
[----:B------:R-:W0:Y:S01]  /*0120*/  LDC.64 R4, c[0x0][0x388] ;  /* 0x0000e200ff047b82 */ /* 0x000e220000000a00 */
[----:B------:R-:W1:Y:S07]  /*0130*/  LDCU.64 UR4, c[0x0][0x358] ;  /* 0x00006b00ff0477ac */ /* 0x000e6e0008000a00 */
[----:B------:R-:W2:Y:S01]  /*0140*/  LDC R9, c[0x0][0x390] ;  /* 0x0000e400ff097b82 */ /* 0x000ea20000000800 */
[----:B0-----:R-:W-:-:S05]  /*0150*/  IMAD.WIDE R4, R2, 0x4, R4 ;  /* 0x0000000402047825 */ /* 0x001fca00078e0204 */
[----:B-1----:R-:W3:Y:S01]  /*0160*/  LDG.E R0, desc[UR4][R4.64] ;  /* 0x0000000404007981 */ /* 0x002ee2000c1e1900 */
[----:B------:R-:W-:Y:S01]  /*0170*/  BSSY.RECONVERGENT B0, `(.L_x_45) ;  /* 0x000000e000007945 */ /* 0x000fe20003800200 */
[----:B--2---:R-:W0:Y:S02]  /*0180*/  MUFU.RCP R3, R9 ;  /* 0x0000000900037308 */ /* 0x004e240000001000 */
[----:B0-----:R-:W-:-:S04]  /*0190*/  FFMA R6, R3, -R9, 1 ;  /* 0x3f80000003067423 */ /* 0x001fc80000000809 */
[----:B------:R-:W-:Y:S01]  /*01a0*/  FFMA R3, R3, R6, R3 ;  /* 0x0000000603037223 */ /* 0x000fe20000000003 */
[----:B---3--:R-:W-:-:S04]  /*01b0*/  FADD R0, R0, -R9 ;  /* 0x8000000900007221 */ /* 0x008fc80000000000 */
[----:B------:R-:W0:Y:S01]  /*01c0*/  FCHK P0, |R0|, R9 ;  /* 0x0000000900007302 */ /* 0x000e220000000200 */
[----:B------:R-:W-:-:S04]  /*01d0*/  FFMA R6, |R0|, R3, RZ ;  /* 0x0000000300067223 */ /* 0x000fc800000002ff */
[----:B------:R-:W-:-:S04]  /*01e0*/  FFMA R7, R6, -R9, |R0| ;  /* 0x8000000906077223 */ /* 0x000fc80000000400 */
[----:B------:R-:W-:Y:S01]  /*01f0*/  FFMA R3, R3, R7, R6 ;  /* 0x0000000703037223 */ /* 0x000fe20000000006 */
[----:B0-----:R-:W-:Y:S06]  /*0200*/  @!P0 BRA `(.L_x_46) ;  /* 0x0000000000108947 */ /* 0x001fec0003800000 */
[----:B------:R-:W-:Y:S01]  /*0210*/  FADD R0, |R0|, -RZ ;  /* 0x800000ff00007221 */ /* 0x000fe20000000200 */
[----:B------:R-:W-:-:S07]  /*0220*/  MOV R4, 0x240 ;  /* 0x0000024000047802 */ /* 0x000fce0000000f00 */
[----:B------:R-:W-:Y:S05]  /*0230*/  CALL.REL.NOINC `($__internal_1_$__cuda_sm3x_div_rn_noftz_f32_slowpath) ;  /* 0x0000000000287944 */ /* 0x000fea0003c00000 */
[----:B------:R-:W-:-:S07]  /*0240*/  IMAD.MOV.U32 R3, RZ, RZ, R0 ;  /* 0x000000ffff037224 */ /* 0x000fce00078e0000 */
.L_x_46:
[----:B------:R-:W-:Y:S05]  /*0250*/  BSYNC.RECONVERGENT B0 ;  /* 0x0000000000007941 */ /* 0x000fea0003800200 */
.L_x_45:
[----:B------:R-:W0:Y:S01]  /*0260*/  LDC.64 R4, c[0x0][0x380] ;  /* 0x0000e000ff047b82 */ /* 0x000e220000000a00 */
[----:B------:R-:W1:Y:S01]  /*0270*/  LDCU UR6, c[0x0][0x394] ;  /* 0x00007280ff0677ac */ /* 0x000e620008000800 */
[----:B------:R-:W-:-:S05]  /*0280*/  FADD R3, -R3, 1 ;  /* 0x3f80000003037421 */ /* 0x000fca0000000100 */
[----:B------:R-:W-:Y:S01]  /*0290*/  FMNMX R0, RZ, R3, !PT ;  /* 0x00000003ff007209 */ /* 0x000fe20007800000 */
[----:B0-----:R-:W-:-:S04]  /*02a0*/  IMAD.WIDE R2, R2, 0x4, R4 ;  /* 0x0000000402027825 */ /* 0x001fc800078e0204 */
[----:B-1----:R-:W-:-:S05]  /*02b0*/  FMUL R5, R0, UR6 ;  /* 0x0000000600057c20 */ /* 0x002fca0008400000 */
[----:B------:R-:W-:Y:S01]  /*02c0*/  STG.E desc[UR4][R2.64], R5 ;  /* 0x0000000502007986 */ /* 0x000fe2000c101904 */
[----:B------:R-:W-:Y:S05]  /*02d0*/  EXIT ;  /* 0x000000000000794d */ /* 0x000fea0003800000 */
        .weak           $__internal_1_$__cuda_sm3x_div_rn_noftz_f32_slowpath
        .type           $__internal_1_$__cuda_sm3x_div_rn_noftz_f32_slowpath,@function
        .size           $__internal_1_$__cuda_sm3x_div_rn_noftz_f32_slowpath,(.L_x_60 - $__internal_1_$__cuda_sm3x_div_rn_noftz_f32_slowpath)
$__internal_1_$__cuda_sm3x_div_rn_noftz_f32_slowpath:
[----:B------:R-:W0:Y:S01]  /*02e0*/  LDC R3, c[0x0][0x390] ;  /* 0x0000e400ff037b82 */ /* 0x000e220000000800 */
[----:B------:R-:W-:Y:S01]  /*02f0*/  SHF.R.U32.HI R5, RZ, 0x17, R0 ;  /* 0x00000017ff057819 */ /* 0x000fe20000011600 */
[----:B------:R-:W1:Y:S01]  /*0300*/  LDCU UR6, c[0x0][0x390] ;  /* 0x00007200ff0677ac */ /* 0x000e620008000800 */
[----:B------:R-:W-:Y:S02]  /*0310*/  BSSY.RECONVERGENT B1, `(.L_x_47) ;  /* 0x0000063000017945 */ /* 0x000fe40003800200 */
[----:B------:R-:W-:-:S05]  /*0320*/  LOP3.LUT R5, R5, 0xff, RZ, 0xc0, !PT ;  /* 0x000000ff05057812 */ /* 0x000fca00078ec0ff */
[----:B------:R-:W-:Y:S02]  /*0330*/  VIADD R9, R5, 0xffffffff ;  /* 0xffffffff05097836 */ /* 0x000fe40000000000 */
[----:B-1----:R-:W-:Y:S01]  /*0340*/  IMAD.U32 R7, RZ, RZ, UR6 ;  /* 0x00000006ff077e24 */ /* 0x002fe2000f8e00ff */
[----:B0-----:R-:W-:-:S04]  /*0350*/  SHF.R.U32.HI R6, RZ, 0x17, R3 ;  /* 0x00000017ff067819 */ /* 0x001fc80000011603 */
[----:B------:R-:W-:-:S05]  /*0360*/  LOP3.LUT R6, R6, 0xff, RZ, 0xc0, !PT ;  /* 0x000000ff06067812 */ /* 0x000fca00078ec0ff */
[----:B------:R-:W-:-:S05]  /*0370*/  VIADD R10, R6, 0xffffffff ;  /* 0xffffffff060a7836 */ /* 0x000fca0000000000 */
        /* <DEDUP_REMOVED lines=27> */
.L_x_48:
        /* <DEDUP_REMOVED lines=29> */
[CCC-:B------:R-:W-:Y:S01]  /*0700*/  FFMA.RZ R3, R14.reuse, R12.reuse, R9.reuse ;  /* 0x0000000c0e037223 */ /* 0x1c0fe2000000c009 */
[C---:B------:R-:W-:Y:S02]  /*0710*/  VIADD R8, R7.reuse, 0x20 ;  /* 0x0000002007087836 */ /* 0x040fe40000000000 */
[CCC-:B------:R-:W-:Y:S01]  /*0720*/  FFMA.RM R6, R14.reuse, R12.reuse, R9.reuse ;  /* 0x0000000c0e067223 */ /* 0x1c0fe20000004009 */
[----:B------:R-:W-:Y:S02]  /*0730*/  ISETP.NE.AND P2, PT, R7, RZ, PT ;  /* 0x000000ff0700720c */ /* 0x000fe40003f45270 */
[----:B------:R-:W-:Y:S01]  /*0740*/  LOP3.LUT R5, R3, 0x7fffff, RZ, 0xc0, !PT ;  /* 0x007fffff03057812 */ /* 0x000fe200078ec0ff */
[----:B------:R-:W-:Y:S01]  /*0750*/  FFMA.RP R3, R14, R12, R9 ;  /* 0x0000000c0e037223 */ /* 0x000fe20000008009 */
[----:B------:R-:W-:Y:S01]  /*0760*/  ISETP.NE.AND P1, PT, R7, RZ, PT ;  /* 0x000000ff0700720c */ /* 0x000fe20003f25270 */
[----:B------:R-:W-:Y:S01]  /*0770*/  IMAD.MOV R7, RZ, RZ, -R7 ;  /* 0x000000ffff077224 */ /* 0x000fe200078e0a07 */
[----:B------:R-:W-:-:S02]  /*0780*/  LOP3.LUT R5, R5, 0x800000, RZ, 0xfc, !PT ;  /* 0x0080000005057812 */ /* 0x000fc400078efcff */
        /* <DEDUP_REMOVED lines=13> */
.L_x_55:
[----:B------:R-:W-:-:S04]  /*0860*/  LOP3.LUT R0, R0, 0x80000000, RZ, 0xc0, !PT ;  /* 0x8000000000007812 */ /* 0x000fc800078ec0ff */
[----:B------:R-:W-:Y:S01]  /*0870*/  LOP3.LUT R0, R0, 0x7f800000, RZ, 0xfc, !PT ;  /* 0x7f80000000007812 */ /* 0x000fe200078efcff */
[----:B------:R-:W-:Y:S06]  /*0880*/  BRA `(.L_x_56) ;  /* 0x0000000000047947 */ /* 0x000fec0003800000 */
.L_x_54:
[----:B------:R-:W-:-:S07]  /*0890*/  IMAD R0, R5, 0x800000, R0 ;  /* 0x0080000005007824 */ /* 0x000fce00078e0200 */
.L_x_56:
[----:B------:R-:W-:Y:S05]  /*08a0*/  BSYNC.RECONVERGENT B2 ;  /* 0x0000000000027941 */ /* 0x000fea0003800200 */
.L_x_53:
[----:B------:R-:W-:Y:S05]  /*08b0*/  BRA `(.L_x_57) ;  /* 0x0000000000207947 */ /* 0x000fea0003800000 */
.L_x_52:
[----:B------:R-:W-:-:S04]  /*08c0*/  LOP3.LUT R0, R7, 0x80000000, R0, 0x48, !PT ;  /* 0x8000000007007812 */ /* 0x000fc800078e4800 */
[----:B------:R-:W-:Y:S01]  /*08d0*/  LOP3.LUT R0, R0, 0x7f800000, RZ, 0xfc, !PT ;  /* 0x7f80000000007812 */ /* 0x000fe200078efcff */
[----:B------:R-:W-:Y:S06]  /*08e0*/  BRA `(.L_x_57) ;  /* 0x0000000000147947 */ /* 0x000fec0003800000 */
.L_x_51:
[----:B------:R-:W-:Y:S01]  /*08f0*/  LOP3.LUT R0, R7, 0x80000000, R0, 0x48, !PT ;  /* 0x8000000007007812 */ /* 0x000fe200078e4800 */
[----:B------:R-:W-:Y:S06]  /*0900*/  BRA `(.L_x_57) ;  /* 0x00000000000c7947 */ /* 0x000fec0003800000 */
.L_x_50:
[----:B------:R-:W0:Y:S01]  /*0910*/  MUFU.RSQ R0, -QNAN ;  /* 0xffc0000000007908 */ /* 0x000e220000001400 */
[----:B------:R-:W-:Y:S05]  /*0920*/  BRA `(.L_x_57) ;  /* 0x0000000000047947 */ /* 0x000fea0003800000 */
.L_x_49:
[----:B------:R-:W-:-:S07]  /*0930*/  FADD.FTZ R0, R0, R3 ;  /* 0x0000000300007221 */ /* 0x000fce0000010000 */
.L_x_57:
[----:B------:R-:W-:Y:S05]  /*0940*/  BSYNC.RECONVERGENT B1 ;  /* 0x0000000000017941 */ /* 0x000fea0003800200 */
.L_x_47:
[----:B------:R-:W-:-:S04]  /*0950*/  IMAD.MOV.U32 R5, RZ, RZ, 0x0 ;  /* 0x00000000ff057424 */ /* 0x000fc800078e00ff */
[----:B0-----:R-:W-:Y:S05]  /*0960*/  RET.REL.NODEC R4 `(_Z24ApproximateSpikeGradientPfPKfffff) ;  /* 0xfffffff404a47950 */ /* 0x001fea0003c3ffff */
.L_x_58:
        /* <DEDUP_REMOVED lines=9> */
.L_x_60:


//--------------------- .nv.shared.reserved.0     --------------------------
	.section	.nv.shared.reserved.0,"aw",@nobits
	.weak		__nv_reservedSMEM_offset_0_alias
	.size		__nv_reservedSMEM_offset_0_alias, 0, 64
	.other		__nv_reservedSMEM_offset_0_alias,@"STO_CUDA_RESERVED_SHARED STV_DEFAULT"
__nv_reservedSMEM_offset_0_alias:
	.zero		0
	.zero		64


//--------------------- .nv.constant0._Z39CalculateMembraneTimeConstantDerivativePfPKfS1_S1_fi --------------------------
	.section	.nv.constant0._Z39CalculateMembraneTimeConstantDerivativePfPKfS1_S1_fi,"a",@progbits
	.sectionflags	@""
	.align	4
.nv.constant0._Z39CalculateMembraneTimeConstantDerivativePfPKfS1_S1_fi:
	.zero		936


//--------------------- .nv.constant0._Z30CalculateDecayFactorDerivativePfPKfS1_ii --------------------------
	.section	.nv.constant0._Z30CalculateDecayFactorDerivativePfPKfS1_ii,"a",@progbits
	.sectionflags	@""
	.align	4
.nv.constant0._Z30CalculateDecayFactorDerivativePfPKfS1_ii:
	.zero		928


//--------------------- .nv.constant0._Z22CalculateTotalGradientPfPKfS1_S1_S1_S1_fii --------------------------
	.section	.nv.constant0._Z22CalculateTotalGradientPfPKfS1_S1_S1_S1_fii,"a",@progbits
	.sectionflags	@""
	.align	4
.nv.constant0._Z22CalculateTotalGradientPfPKfS1_S1_S1_S1_fii:
	.zero		956


//--------------------- .nv.constant0._Z24ApproximateSpikeGradientPfPKfffff --------------------------
	.section	.nv.constant0._Z24ApproximateSpikeGradientPfPKfffff,"a",@progbits
	.sectionflags	@""
	.align	4
.nv.constant0._Z24ApproximateSpikeGradientPfPKfffff:
	.zero		928


//--------------------- SYMBOLS --------------------------

	.type		.nv.reservedSmem.offset0,@object
	.size		.nv.reservedSmem.offset0,0x4
